def matmul_kernel(
    a_ptr,
    b_ptr,
    c_ptr,
    M,
    N,
    K,
    stride_am,
    stride_ak,
    stride_bk,
    stride_bn,
    stride_cm,
    stride_cn,
    BLOCK_M: tl.constexpr,
    BLOCK_N: tl.constexpr,
    BLOCK_K: tl.constexpr,
    GROUP_M: tl.constexpr,
):
    pid = tl.program_id(axis=0)
    num_pid_m = tl.cdiv(M, BLOCK_M)
    num_pid_n = tl.cdiv(N, BLOCK_N)
    num_pid_in_group = GROUP_M * num_pid_n
    group_id = pid // num_pid_in_group
    first_pid_m = group_id * GROUP_M
    group_size_m = min(num_pid_m - first_pid_m, GROUP_M)
    pid_m = first_pid_m + ((pid % num_pid_in_group) % group_size_m)
    pid_n = (pid % num_pid_in_group) // group_size_m

    offs_am = (pid_m * BLOCK_M + tl.arange(0, BLOCK_M)) % M
    offs_bn = (pid_n * BLOCK_N + tl.arange(0, BLOCK_N)) % N
    offs_k = tl.arange(0, BLOCK_K)
    a_ptrs = a_ptr + offs_am[:, None] * stride_am + offs_k[None, :] * stride_ak
    b_ptrs = b_ptr + offs_k[:, None] * stride_bk + offs_bn[None, :] * stride_bn

    acc = tl.zeros((BLOCK_M, BLOCK_N), dtype=tl.float32)
    for kk in range(0, tl.cdiv(K, BLOCK_K)):
        a = tl.load(a_ptrs, mask=offs_k[None, :] < K - kk * BLOCK_K, other=0.0)
        b = tl.load(b_ptrs, mask=offs_k[:, None] < K - kk * BLOCK_K, other=0.0)
        acc = tl.dot(a, b, acc)
        a_ptrs += BLOCK_K * stride_ak
        b_ptrs += BLOCK_K * stride_bk

    c = acc.to(c_ptr.dtype.element_ty)
    offs_cm = pid_m * BLOCK_M + tl.arange(0, BLOCK_M)
    offs_cn = pid_n * BLOCK_N + tl.arange(0, BLOCK_N)
    c_ptrs = c_ptr + offs_cm[:, None] * stride_cm + offs_cn[None, :] * stride_cn
    mask = (offs_cm[:, None] < M) & (offs_cn[None, :] < N)
    tl.store(c_ptrs, c, mask=mask)

# config = {"BLOCK_K": 64, "BLOCK_M": 256, "BLOCK_N": 64, "GROUP_M": 8, "arch": "sm_80", "dtype": "fp16", "num_ctas": 1, "num_stages": 2, "num_warps": 8}
# arch = sm_80


// ===== COMPILED SASS (sm_80) =====

	.target	sm_80

	.elftype	@"ET_EXEC"


//--------------------- .note.nv.tkinfo           --------------------------
	.section	.note.nv.tkinfo,"",@"SHT_NOTE"
	.sectionflags	@"SHF_NOTE_NV_TKINFO"
	.tkinfo
        /*0018*/ 	.word	0x00000002
        /*0030*/ 	.string	""
        /*0030*/ 	.string	"ptxas"
        /*0030*/ 	.string	"Cuda compilation tools, release 13.0, V13.0.88"
        /*0030*/ 	.string	"Build cuda_13.0.r13.0/compiler.36424714_0"
        /*0030*/ 	.string	"-v  -suppress-debug-info  -lineinfo  -arch sm_80 "



//--------------------- .note.nv.cuinfo           --------------------------
	.section	.note.nv.cuinfo,"",@"SHT_NOTE"
	.sectionflags	@"SHF_NOTE_NV_CUINFO"
        /*0018*/ 	.short	0x0002
        /*001a*/ 	.short	0x0050
        /*001c*/ 	.short	0x0082
	.zero		2


//--------------------- .nv.info                  --------------------------
	.section	.nv.info,"",@"SHT_CUDA_INFO"
	.align	4


	//----- nvinfo : EIATTR_REGCOUNT
	.align		4
        /*0000*/ 	.byte	0x04, 0x2f
        /*0002*/ 	.short	(.L_1 - .L_0)
	.align		4
.L_0:
        /*0004*/ 	.word	index@(matmul_kernel)
        /*0008*/ 	.word	0x000000fe


	//----- nvinfo : EIATTR_FRAME_SIZE
	.align		4
.L_1:
        /*000c*/ 	.byte	0x04, 0x11
        /*000e*/ 	.short	(.L_3 - .L_2)
	.align		4
.L_2:
        /*0010*/ 	.word	index@(matmul_kernel)
        /*0014*/ 	.word	0x00000000


	//----- nvinfo : EIATTR_MIN_STACK_SIZE
	.align		4
.L_3:
        /*0018*/ 	.byte	0x04, 0x12
        /*001a*/ 	.short	(.L_5 - .L_4)
	.align		4
.L_4:
        /*001c*/ 	.word	index@(matmul_kernel)
        /*0020*/ 	.word	0x00000000
.L_5:


//--------------------- .nv.info.matmul_kernel    --------------------------
	.section	.nv.info.matmul_kernel,"",@"SHT_CUDA_INFO"
	.sectionflags	@""
	.align	4


	//----- nvinfo : EIATTR_CUDA_API_VERSION
	.align		4
        /*0000*/ 	.byte	0x04, 0x37
        /*0002*/ 	.short	(.L_7 - .L_6)
.L_6:
        /*0004*/ 	.word	0x00000082


	//----- nvinfo : EIATTR_SW2861232_WAR
	.align		4
.L_7:
        /*0008*/ 	.byte	0x01, 0x35
	.zero		2


	//----- nvinfo : EIATTR_PARAM_CBANK
	.align		4
        /*000c*/ 	.byte	0x04, 0x0a
        /*000e*/ 	.short	(.L_9 - .L_8)
	.align		4
.L_8:
        /*0010*/ 	.word	index@(.nv.constant0.matmul_kernel)
        /*0014*/ 	.short	0x0160
        /*0016*/ 	.short	0x0050


	//----- nvinfo : EIATTR_CBANK_PARAM_SIZE
	.align		4
.L_9:
        /*0018*/ 	.byte	0x03, 0x19
        /*001a*/ 	.short	0x0050


	//----- nvinfo : EIATTR_KPARAM_INFO
	.align		4
        /*001c*/ 	.byte	0x04, 0x17
        /*001e*/ 	.short	(.L_11 - .L_10)
.L_10:
        /*0020*/ 	.word	0x00000000
        /*0024*/ 	.short	0x000d
        /*0026*/ 	.short	0x0048
        /*0028*/ 	.byte	0x00, 0xf4, 0x21, 0x00


	//----- nvinfo : EIATTR_KPARAM_INFO
	.align		4
.L_11:
        /*002c*/ 	.byte	0x04, 0x17
        /*002e*/ 	.short	(.L_13 - .L_12)
.L_12:
        /*0030*/ 	.word	0x00000000
        /*0034*/ 	.short	0x000c
        /*0036*/ 	.short	0x0040
        /*0038*/ 	.byte	0x00, 0xf4, 0x21, 0x00


	//----- nvinfo : EIATTR_KPARAM_INFO
	.align		4
.L_13:
        /*003c*/ 	.byte	0x04, 0x17
        /*003e*/ 	.short	(.L_15 - .L_14)
.L_14:
        /*0040*/ 	.word	0x00000000
        /*0044*/ 	.short	0x000b
        /*0046*/ 	.short	0x0038
        /*0048*/ 	.byte	0x00, 0xf0, 0x11, 0x00


	//----- nvinfo : EIATTR_KPARAM_INFO
	.align		4
.L_15:
        /*004c*/ 	.byte	0x04, 0x17
        /*004e*/ 	.short	(.L_17 - .L_16)
.L_16:
        /*0050*/ 	.word	0x00000000
        /*0054*/ 	.short	0x000a
        /*0056*/ 	.short	0x0034
        /*0058*/ 	.byte	0x00, 0xf0, 0x11, 0x00


	//----- nvinfo : EIATTR_KPARAM_INFO
	.align		4
.L_17:
        /*005c*/ 	.byte	0x04, 0x17
        /*005e*/ 	.short	(.L_19 - .L_18)
.L_18:
        /*0060*/ 	.word	0x00000000
        /*0064*/ 	.short	0x0009
        /*0066*/ 	.short	0x0030
        /*0068*/ 	.byte	0x00, 0xf0, 0x11, 0x00


	//----- nvinfo : EIATTR_KPARAM_INFO
	.align		4
.L_19:
        /*006c*/ 	.byte	0x04, 0x17
        /*006e*/ 	.short	(.L_21 - .L_20)
.L_20:
        /*0070*/ 	.word	0x00000000
        /*0074*/ 	.short	0x0008
        /*0076*/ 	.short	0x002c
        /*0078*/ 	.byte	0x00, 0xf0, 0x11, 0x00


	//----- nvinfo : EIATTR_KPARAM_INFO
	.align		4
.L_21:
        /*007c*/ 	.byte	0x04, 0x17
        /*007e*/ 	.short	(.L_23 - .L_22)
.L_22:
        /*0080*/ 	.word	0x00000000
        /*0084*/ 	.short	0x0007
        /*0086*/ 	.short	0x0028
        /*0088*/ 	.byte	0x00, 0xf0, 0x11, 0x00


	//----- nvinfo : EIATTR_KPARAM_INFO
	.align		4
.L_23:
        /*008c*/ 	.byte	0x04, 0x17
        /*008e*/ 	.short	(.L_25 - .L_24)
.L_24:
        /*0090*/ 	.word	0x00000000
        /*0094*/ 	.short	0x0006
        /*0096*/ 	.short	0x0024
        /*0098*/ 	.byte	0x00, 0xf0, 0x11, 0x00


	//----- nvinfo : EIATTR_KPARAM_INFO
	.align		4
.L_25:
        /*009c*/ 	.byte	0x04, 0x17
        /*009e*/ 	.short	(.L_27 - .L_26)
.L_26:
        /*00a0*/ 	.word	0x00000000
        /*00a4*/ 	.short	0x0005
        /*00a6*/ 	.short	0x0020
        /*00a8*/ 	.byte	0x00, 0xf0, 0x11, 0x00


	//----- nvinfo : EIATTR_KPARAM_INFO
	.align		4
.L_27:
        /*00ac*/ 	.byte	0x04, 0x17
        /*00ae*/ 	.short	(.L_29 - .L_28)
.L_28:
        /*00b0*/ 	.word	0x00000000
        /*00b4*/ 	.short	0x0004
        /*00b6*/ 	.short	0x001c
        /*00b8*/ 	.byte	0x00, 0xf0, 0x11, 0x00


	//----- nvinfo : EIATTR_KPARAM_INFO
	.align		4
.L_29:
        /*00bc*/ 	.byte	0x04, 0x17
        /*00be*/ 	.short	(.L_31 - .L_30)
.L_30:
        /*00c0*/ 	.word	0x00000000
        /*00c4*/ 	.short	0x0003
        /*00c6*/ 	.short	0x0018
        /*00c8*/ 	.byte	0x00, 0xf0, 0x11, 0x00


	//----- nvinfo : EIATTR_KPARAM_INFO
	.align		4
.L_31:
        /*00cc*/ 	.byte	0x04, 0x17
        /*00ce*/ 	.short	(.L_33 - .L_32)
.L_32:
        /*00d0*/ 	.word	0x00000000
        /*00d4*/ 	.short	0x0002
        /*00d6*/ 	.short	0x0010
        /*00d8*/ 	.byte	0x00, 0xf4, 0x21, 0x00


	//----- nvinfo : EIATTR_KPARAM_INFO
	.align		4
.L_33:
        /*00dc*/ 	.byte	0x04, 0x17
        /*00de*/ 	.short	(.L_35 - .L_34)
.L_34:
        /*00e0*/ 	.word	0x00000000
        /*00e4*/ 	.short	0x0001
        /*00e6*/ 	.short	0x0008
        /*00e8*/ 	.byte	0x00, 0xf4, 0x21, 0x00


	//----- nvinfo : EIATTR_KPARAM_INFO
	.align		4
.L_35:
        /*00ec*/ 	.byte	0x04, 0x17
        /*00ee*/ 	.short	(.L_37 - .L_36)
.L_36:
        /*00f0*/ 	.word	0x00000000
        /*00f4*/ 	.short	0x0000
        /*00f6*/ 	.short	0x0000
        /*00f8*/ 	.byte	0x00, 0xf4, 0x21, 0x00


	//----- nvinfo : EIATTR_MAXREG_COUNT
	.align		4
.L_37:
        /*00fc*/ 	.byte	0x03, 0x1b
        /*00fe*/ 	.short	0x00ff


	//----- nvinfo : EIATTR_NUM_BARRIERS
	.align		4
        /*0100*/ 	.byte	0x02, 0x4c
        /*0102*/ 	.byte	0x01
	.zero		1


	//----- nvinfo : EIATTR_MERCURY_ISA_VERSION
	.align		4
        /*0104*/ 	.byte	0x03, 0x5f
        /*0106*/ 	.short	0x0000


	//----- nvinfo : EIATTR_EXIT_INSTR_OFFSETS
	.align		4
        /*0108*/ 	.byte	0x04, 0x1c
        /*010a*/ 	.short	(.L_39 - .L_38)


	//   ....[0]....
.L_38:
        /*010c*/ 	.word	0x00006140


	//   ....[1]....
        /*0110*/ 	.word	0x00006170


	//----- nvinfo : EIATTR_REQNTID
	.align		4
.L_39:
        /*0114*/ 	.byte	0x04, 0x10
        /*0116*/ 	.short	(.L_41 - .L_40)
.L_40:
        /*0118*/ 	.word	0x00000100
        /*011c*/ 	.word	0x00000001
        /*0120*/ 	.word	0x00000001
.L_41:


//--------------------- .nv.callgraph             --------------------------
	.section	.nv.callgraph,"",@"SHT_CUDA_CALLGRAPH"
	.align	4
	.sectionentsize	8
	.align		4
        /*0000*/ 	.word	0x00000000
	.align		4
        /*0004*/ 	.word	0xffffffff
	.align		4
        /*0008*/ 	.word	0x00000000
	.align		4
        /*000c*/ 	.word	0xfffffffe
	.align		4
        /*0010*/ 	.word	0x00000000
	.align		4
        /*0014*/ 	.word	0xfffffffd
	.align		4
        /*0018*/ 	.word	0x00000000
	.align		4
        /*001c*/ 	.word	0xfffffffc


//--------------------- .nv.rel.action            --------------------------
	.section	.nv.rel.action,"",@"SHT_CUDA_RELOCINFO"
	.align	8
	.sectionentsize	8
        /*0000*/ 	.byte	0x73, 0x00, 0x00, 0x00, 0x00, 0x00, 0x00, 0x00, 0x00, 0x00, 0x00, 0x11, 0x25, 0x00, 0x05, 0x36


//--------------------- .nv.constant0.matmul_kernel --------------------------
	.section	.nv.constant0.matmul_kernel,"a",@progbits
	.sectionflags	@""
	.align	4
.nv.constant0.matmul_kernel:
	.zero		432


//--------------------- .text.matmul_kernel       --------------------------
	.section	.text.matmul_kernel,"ax",@progbits
	.sectioninfo	@"SHI_REGISTERS=254"
	.align	128
        .global         matmul_kernel
        .type           matmul_kernel,@function
        .size           matmul_kernel,(.L_x_5 - matmul_kernel)
        .other          matmul_kernel,@"STO_CUDA_ENTRY STV_DEFAULT"
matmul_kernel:
.text.matmul_kernel:
[----:B------:R-:W-:Y:S02]  /*0000*/  IMAD.MOV.U32 R1, RZ, RZ, c[0x0][0x28] ;  /* 0x00000a00ff017624 */ /* 0x000fe400078e00ff */
[----:B------:R-:W-:Y:S01]  /*0010*/  IMAD.MOV.U32 R0, RZ, RZ, c[0x0][0x17c] ;  /* 0x00005f00ff007624 */ /* 0x000fe200078e00ff */
[----:B------:R-:W0:Y:S01]  /*0020*/  S2R R5, SR_CTAID.X ;  /* 0x0000000000057919 */ /* 0x000e220000002500 */
[----:B------:R-:W-:Y:S01]  /*0030*/  IMAD.MOV.U32 R198, RZ, RZ, c[0x0][0x180] ;  /* 0x00006000ffc67624 */ /* 0x000fe200078e00ff */
[----:B------:R-:W-:Y:S01]  /*0040*/  ULDC.64 UR4, c[0x0][0x118] ;  /* 0x0000460000047ab9 */ /* 0x000fe20000000a00 */
[----:B------:R-:W-:Y:S01]  /*0050*/  IMAD.MOV.U32 R202, RZ, RZ, c[0x0][0x180] ;  /* 0x00006000ffca7624 */ /* 0x000fe200078e00ff */
[----:B------:R-:W-:Y:S02]  /*0060*/  IADD3 R0, R0, 0x3f, RZ ;  /* 0x0000003f00007810 */ /* 0x000fe40007ffe0ff */
[----:B------:R-:W-:Y:S02]  /*0070*/  IADD3 R198, R198, 0x3f, RZ ;  /* 0x0000003fc6c67810 */ /* 0x000fe40007ffe0ff */
[----:B------:R-:W-:-:S04]  /*0080*/  SHF.R.S32.HI R3, RZ, 0x1f, R0 ;  /* 0x0000001fff037819 */ /* 0x000fc80000011400 */
[----:B------:R-:W-:-:S04]  /*0090*/  LEA.HI R3, R3, R0, RZ, 0x6 ;  /* 0x0000000003037211 */ /* 0x000fc800078f30ff */
[----:B------:R-:W-:-:S05]  /*00a0*/  SHF.R.S32.HI R3, RZ, 0x6, R3 ;  /* 0x00000006ff037819 */ /* 0x000fca0000011403 */
[----:B------:R-:W-:Y:S01]  /*00b0*/  IMAD.SHL.U32 R4, R3, 0x8, RZ ;  /* 0x0000000803047824 */ /* 0x000fe200078e00ff */
[----:B0-----:R-:W-:-:S04]  /*00c0*/  IABS R8, R5 ;  /* 0x0000000500087213 */ /* 0x001fc80000000000 */
[-C--:B------:R-:W-:Y:S02]  /*00d0*/  IABS R7, R4.reuse ;  /* 0x0000000400077213 */ /* 0x080fe40000000000 */
[----:B------:R-:W-:Y:S02]  /*00e0*/  IABS R10, R4 ;  /* 0x00000004000a7213 */ /* 0x000fe40000000000 */
[----:B------:R-:W0:Y:S08]  /*00f0*/  I2F.RP R0, R7 ;  /* 0x0000000700007306 */ /* 0x000e300000209400 */
[----:B0-----:R-:W0:Y:S02]  /*0100*/  MUFU.RCP R0, R0 ;  /* 0x0000000000007308 */ /* 0x001e240000001000 */
[----:B0-----:R-:W-:Y:S01]  /*0110*/  IADD3 R2, R0, 0xffffffe, RZ ;  /* 0x0ffffffe00027810 */ /* 0x001fe20007ffe0ff */
[----:B------:R-:W-:-:S05]  /*0120*/  IMAD.MOV R0, RZ, RZ, -R10 ;  /* 0x000000ffff007224 */ /* 0x000fca00078e0a0a */
[----:B------:R0:W1:Y:S02]  /*0130*/  F2I.FTZ.U32.TRUNC.NTZ R3, R2 ;  /* 0x0000000200037305 */ /* 0x000064000021f000 */
[----:B0-----:R-:W-:Y:S02]  /*0140*/  IMAD.MOV.U32 R2, RZ, RZ, RZ ;  /* 0x000000ffff027224 */ /* 0x001fe400078e00ff */
[----:B-1----:R-:W-:-:S04]  /*0150*/  IMAD.MOV R6, RZ, RZ, -R3 ;  /* 0x000000ffff067224 */ /* 0x002fc800078e0a03 */
[----:B------:R-:W-:Y:S02]  /*0160*/  IMAD R9, R6, R7, RZ ;  /* 0x0000000706097224 */ /* 0x000fe400078e02ff */
[----:B------:R-:W-:Y:S02]  /*0170*/  IMAD.MOV.U32 R6, RZ, RZ, R8 ;  /* 0x000000ffff067224 */ /* 0x000fe400078e0008 */
[----:B------:R-:W-:-:S06]  /*0180*/  IMAD.HI.U32 R3, R3, R9, R2 ;  /* 0x0000000903037227 */ /* 0x000fcc00078e0002 */
[----:B------:R-:W-:-:S04]  /*0190*/  IMAD.HI.U32 R3, R3, R6, RZ ;  /* 0x0000000603037227 */ /* 0x000fc800078e00ff */
[----:B------:R-:W-:-:S05]  /*01a0*/  IMAD R0, R3, R0, R6 ;  /* 0x0000000003007224 */ /* 0x000fca00078e0206 */
[----:B------:R-:W-:-:S13]  /*01b0*/  ISETP.GT.U32.AND P1, PT, R7, R0, PT ;  /* 0x000000000700720c */ /* 0x000fda0003f24070 */
[----:B------:R-:W-:Y:S01]  /*01c0*/  @!P1 IMAD.IADD R0, R0, 0x1, -R7 ;  /* 0x0000000100009824 */ /* 0x000fe200078e0a07 */
[----:B------:R-:W-:Y:S02]  /*01d0*/  @!P1 IADD3 R3, R3, 0x1, RZ ;  /* 0x0000000103039810 */ /* 0x000fe40007ffe0ff */
[----:B------:R-:W-:Y:S02]  /*01e0*/  ISETP.NE.AND P1, PT, R4, RZ, PT ;  /* 0x000000ff0400720c */ /* 0x000fe40003f25270 */
[----:B------:R-:W-:Y:S02]  /*01f0*/  ISETP.GE.U32.AND P0, PT, R0, R7, PT ;  /* 0x000000070000720c */ /* 0x000fe40003f06070 */
[----:B------:R-:W-:-:S04]  /*0200*/  LOP3.LUT R0, R5, R4, RZ, 0x3c, !PT ;  /* 0x0000000405007212 */ /* 0x000fc800078e3cff */
[----:B------:R-:W-:Y:S01]  /*0210*/  ISETP.GE.AND P2, PT, R0, RZ, PT ;  /* 0x000000ff0000720c */ /* 0x000fe20003f46270 */
[----:B------:R-:W-:-:S05]  /*0220*/  IMAD.MOV.U32 R0, RZ, RZ, c[0x0][0x178] ;  /* 0x00005e00ff007624 */ /* 0x000fca00078e00ff */
[----:B------:R-:W-:Y:S02]  /*0230*/  IADD3 R0, R0, 0xff, RZ ;  /* 0x000000ff00007810 */ /* 0x000fe40007ffe0ff */
[----:B------:R-:W-:-:S05]  /*0240*/  @P0 IADD3 R3, R3, 0x1, RZ ;  /* 0x0000000103030810 */ /* 0x000fca0007ffe0ff */
[----:B------:R-:W-:Y:S01]  /*0250*/  IMAD.MOV.U32 R2, RZ, RZ, R3 ;  /* 0x000000ffff027224 */ /* 0x000fe200078e0003 */
[----:B------:R-:W-:-:S03]  /*0260*/  SHF.R.S32.HI R3, RZ, 0x1f, R0 ;  /* 0x0000001fff037819 */ /* 0x000fc60000011400 */
[----:B------:R-:W-:Y:S01]  /*0270*/  @!P2 IMAD.MOV R2, RZ, RZ, -R2 ;  /* 0x000000ffff02a224 */ /* 0x000fe200078e0a02 */
[----:B------:R-:W-:Y:S02]  /*0280*/  @!P1 LOP3.LUT R2, RZ, R4, RZ, 0x33, !PT ;  /* 0x00000004ff029212 */ /* 0x000fe400078e33ff */
[----:B------:R-:W-:-:S03]  /*0290*/  LEA.HI R3, R3, R0, RZ, 0x8 ;  /* 0x0000000003037211 */ /* 0x000fc600078f40ff */
[----:B------:R-:W-:Y:S02]  /*02a0*/  IMAD.SHL.U32 R8, R2, 0x8, RZ ;  /* 0x0000000802087824 */ /* 0x000fe400078e00ff */
[----:B------:R-:W-:-:S03]  /*02b0*/  IMAD.MOV R2, RZ, RZ, -R2 ;  /* 0x000000ffff027224 */ /* 0x000fc600078e0a02 */
[----:B------:R-:W-:Y:S01]  /*02c0*/  LEA.HI.SX32 R3, R3, -R8, 0x18 ;  /* 0x8000000803037211 */ /* 0x000fe200078fc2ff */
[----:B------:R-:W-:-:S03]  /*02d0*/  IMAD R4, R4, R2, R5 ;  /* 0x0000000204047224 */ /* 0x000fc600078e0205 */
[----:B------:R-:W-:Y:S02]  /*02e0*/  IMNMX R11, R3, 0x8, PT ;  /* 0x00000008030b7817 */ /* 0x000fe40003800200 */
[----:B------:R-:W-:Y:S02]  /*02f0*/  IABS R9, R4 ;  /* 0x0000000400097213 */ /* 0x000fe40000000000 */
[----:B------:R-:W-:-:S04]  /*0300*/  IABS R7, R11 ;  /* 0x0000000b00077213 */ /* 0x000fc80000000000 */
[----:B------:R-:W0:Y:S08]  /*0310*/  I2F.RP R0, R7 ;  /* 0x0000000700007306 */ /* 0x000e300000209400 */
[----:B0-----:R-:W0:Y:S02]  /*0320*/  MUFU.RCP R0, R0 ;  /* 0x0000000000007308 */ /* 0x001e240000001000 */
[----:B0-----:R-:W-:-:S06]  /*0330*/  IADD3 R3, R0, 0xffffffe, RZ ;  /* 0x0ffffffe00037810 */ /* 0x001fcc0007ffe0ff */
[----:B------:R-:W0:Y:S02]  /*0340*/  F2I.FTZ.U32.TRUNC.NTZ R3, R3 ;  /* 0x0000000300037305 */ /* 0x000e24000021f000 */
[----:B0-----:R-:W-:-:S04]  /*0350*/  IMAD.MOV R6, RZ, RZ, -R3 ;  /* 0x000000ffff067224 */ /* 0x001fc800078e0a03 */
[----:B------:R-:W-:Y:S01]  /*0360*/  IMAD.MOV.U32 R2, RZ, RZ, R6 ;  /* 0x000000ffff027224 */ /* 0x000fe200078e0006 */
[----:B------:R-:W-:-:S03]  /*0370*/  IABS R6, R11 ;  /* 0x0000000b00067213 */ /* 0x000fc60000000000 */
[----:B------:R-:W-:Y:S02]  /*0380*/  IMAD R5, R2, R7, RZ ;  /* 0x0000000702057224 */ /* 0x000fe400078e02ff */
[----:B------:R-:W-:Y:S02]  /*0390*/  IMAD.MOV.U32 R2, RZ, RZ, RZ ;  /* 0x000000ffff027224 */ /* 0x000fe400078e00ff */
[----:B------:R-:W-:Y:S02]  /*03a0*/  IMAD.MOV R0, RZ, RZ, -R6 ;  /* 0x000000ffff007224 */ /* 0x000fe400078e0a06 */
[----:B------:R-:W-:Y:S01]  /*03b0*/  IMAD.HI.U32 R2, R3, R5, R2 ;  /* 0x0000000503027227 */ /* 0x000fe200078e0002 */
[----:B------:R-:W0:Y:S05]  /*03c0*/  S2R R6, SR_TID.X ;  /* 0x0000000000067919 */ /* 0x000e2a0000002100 */
[----:B------:R-:W-:-:S04]  /*03d0*/  IMAD.HI.U32 R2, R2, R9, RZ ;  /* 0x0000000902027227 */ /* 0x000fc800078e00ff */
[----:B------:R-:W-:-:S05]  /*03e0*/  IMAD R0, R2, R0, R9 ;  /* 0x0000000002007224 */ /* 0x000fca00078e0209 */
[----:B------:R-:W-:Y:S02]  /*03f0*/  ISETP.GT.U32.AND P1, PT, R7, R0, PT ;  /* 0x000000000700720c */ /* 0x000fe40003f24070 */
[----:B0-----:R-:W-:-:S11]  /*0400*/  LOP3.LUT R201, R6, 0xff, RZ, 0xc0, !PT ;  /* 0x000000ff06c97812 */ /* 0x001fd600078ec0ff */
[----:B------:R-:W-:Y:S01]  /*0410*/  @!P1 IMAD.IADD R0, R0, 0x1, -R7 ;  /* 0x0000000100009824 */ /* 0x000fe200078e0a07 */
[----:B------:R-:W-:Y:S02]  /*0420*/  @!P1 IADD3 R2, R2, 0x1, RZ ;  /* 0x0000000102029810 */ /* 0x000fe40007ffe0ff */
[----:B------:R-:W-:Y:S02]  /*0430*/  ISETP.NE.AND P1, PT, R11, RZ, PT ;  /* 0x000000ff0b00720c */ /* 0x000fe40003f25270 */
[----:B------:R-:W-:Y:S02]  /*0440*/  ISETP.GE.U32.AND P0, PT, R0, R7, PT ;  /* 0x000000070000720c */ /* 0x000fe40003f06070 */
[----:B------:R-:W-:-:S04]  /*0450*/  LOP3.LUT R0, R4, R11, RZ, 0x3c, !PT ;  /* 0x0000000b04007212 */ /* 0x000fc800078e3cff */
[----:B------:R-:W-:-:S07]  /*0460*/  ISETP.GE.AND P2, PT, R0, RZ, PT ;  /* 0x000000ff0000720c */ /* 0x000fce0003f46270 */
[----:B------:R-:W-:Y:S02]  /*0470*/  @P0 IADD3 R2, R2, 0x1, RZ ;  /* 0x0000000102020810 */ /* 0x000fe40007ffe0ff */
[----:B------:R-:W-:-:S04]  /*0480*/  ISETP.GT.AND P0, PT, R198, 0x3f, PT ;  /* 0x0000003fc600780c */ /* 0x000fc80003f04270 */
[----:B------:R-:W-:Y:S01]  /*0490*/  @!P2 IMAD.MOV R2, RZ, RZ, -R2 ;  /* 0x000000ffff02a224 */ /* 0x000fe200078e0a02 */
[----:B------:R-:W-:-:S05]  /*04a0*/  @!P1 LOP3.LUT R2, RZ, R11, RZ, 0x33, !PT ;  /* 0x0000000bff029212 */ /* 0x000fca00078e33ff */
[----:B------:R-:W-:Y:S02]  /*04b0*/  IMAD.MOV R0, RZ, RZ, -R2 ;  /* 0x000000ffff007224 */ /* 0x000fe400078e0a02 */
[----:B------:R-:W-:Y:S02]  /*04c0*/  IMAD.SHL.U32 R5, R2, 0x40, RZ ;  /* 0x0000004002057824 */ /* 0x000fe400078e00ff */
[----:B------:R-:W-:-:S04]  /*04d0*/  IMAD R0, R11, R0, R4 ;  /* 0x000000000b007224 */ /* 0x000fc800078e0204 */
[----:B------:R-:W-:-:S04]  /*04e0*/  IMAD.IADD R0, R8, 0x1, R0 ;  /* 0x0000000108007824 */ /* 0x000fc800078e0200 */
[----:B------:R-:W-:Y:S01]  /*04f0*/  IMAD R4, R0, 0x100, R201 ;  /* 0x0000010000047824 */ /* 0x000fe200078e02c9 */
[----:B------:R-:W-:Y:S05]  /*0500*/  @P0 BRA `(.L_x_0) ;  /* 0x0000012000000947 */ /* 0x000fea0003800000 */
[----:B------:R-:W-:Y:S01]  /*0510*/  IMAD.SHL.U32 R3, R6, 0x20, RZ ;  /* 0x0000002006037824 */ /* 0x000fe200078e00ff */
[----:B------:R-:W-:Y:S01]  /*0520*/  CS2R R60, SRZ ;  /* 0x00000000003c7805 */ /* 0x000fe2000001ff00 */
        /* <DEDUP_REMOVED lines=15> */
[----:B------:R-:W-:Y:S05]  /*0620*/  BRA `(.L_x_1) ;  /* 0x00003f0000007947 */ /* 0x000fea0003800000 */
.L_x_0:
[----:B------:R-:W-:Y:S01]  /*0630*/  IABS R26, c[0x0][0x17c] ;  /* 0x00005f00001a7a13 */ /* 0x000fe20000000000 */
[----:B------:R-:W-:Y:S01]  /*0640*/  CS2R R68, SRZ ;  /* 0x0000000000447805 */ /* 0x000fe2000001ff00 */
[----:B------:R-:W-:Y:S01]  /*0650*/  IABS R25, c[0x0][0x178] ;  /* 0x00005e0000197a13 */ /* 0x000fe20000000000 */
[----:B------:R-:W-:Y:S01]  /*0660*/  CS2R R70, SRZ ;  /* 0x0000000000467805 */ /* 0x000fe2000001ff00 */
[----:B------:R-:W0:Y:S01]  /*0670*/  I2F.RP R7, R26 ;  /* 0x0000001a00077306 */ /* 0x000e220000209400 */
[----:B------:R-:W-:Y:S01]  /*0680*/  SHF.R.U32.HI R2, RZ, 0x6, R6 ;  /* 0x00000006ff027819 */ /* 0x000fe20000011606 */
[----:B------:R-:W-:Y:S01]  /*0690*/  CS2R R60, SRZ ;  /* 0x00000000003c7805 */ /* 0x000fe2000001ff00 */
[----:B------:R-:W-:Y:S01]  /*06a0*/  LOP3.LUT R200, R6, 0x3f, RZ, 0xc0, !PT ;  /* 0x0000003f06c87812 */ /* 0x000fe200078ec0ff */
[----:B------:R-:W-:Y:S01]  /*06b0*/  CS2R R62, SRZ ;  /* 0x00000000003e7805 */ /* 0x000fe2000001ff00 */
[----:B------:R-:W-:Y:S01]  /*06c0*/  SGXT.U32 R2, R2, 0x2 ;  /* 0x000000020202781a */ /* 0x000fe20000000000 */
[----:B------:R-:W-:Y:S01]  /*06d0*/  CS2R R56, SRZ ;  /* 0x0000000000387805 */ /* 0x000fe2000001ff00 */
[----:B------:R-:W-:Y:S01]  /*06e0*/  CS2R R58, SRZ ;  /* 0x00000000003a7805 */ /* 0x000fe2000001ff00 */
[----:B------:R-:W1:Y:S01]  /*06f0*/  I2F.RP R0, R25 ;  /* 0x0000001900007306 */ /* 0x000e620000209400 */
[----:B------:R-:W-:Y:S01]  /*0700*/  LOP3.LUT R23, R5, R2, RZ, 0xfc, !PT ;  /* 0x0000000205177212 */ /* 0x000fe200078efcff */
[----:B------:R-:W-:Y:S01]  /*0710*/  IMAD.MOV.U32 R2, RZ, RZ, RZ ;  /* 0x000000ffff027224 */ /* 0x000fe200078e00ff */
[----:B------:R-:W-:Y:S01]  /*0720*/  CS2R R38, SRZ ;  /* 0x0000000000267805 */ /* 0x000fe2000001ff00 */
[----:B------:R-:W-:Y:S01]  /*0730*/  CS2R R40, SRZ ;  /* 0x0000000000287805 */ /* 0x000fe2000001ff00 */
[C---:B------:R-:W-:Y:S01]  /*0740*/  LOP3.LUT R8, R23.reuse, 0x3c, RZ, 0xfc, !PT ;  /* 0x0000003c17087812 */ /* 0x040fe200078efcff */
[----:B------:R-:W-:Y:S01]  /*0750*/  CS2R R42, SRZ ;  /* 0x00000000002a7805 */ /* 0x000fe2000001ff00 */
[C---:B------:R-:W-:Y:S01]  /*0760*/  LOP3.LUT R13, R23.reuse, 0x38, RZ, 0xfc, !PT ;  /* 0x00000038170d7812 */ /* 0x040fe200078efcff */
[----:B0-----:R-:W0:Y:S01]  /*0770*/  MUFU.RCP R7, R7 ;  /* 0x0000000700077308 */ /* 0x001e220000001000 */
[----:B------:R-:W-:Y:S01]  /*0780*/  IABS R11, R8 ;  /* 0x00000008000b7213 */ /* 0x000fe20000000000 */
[----:B------:R-:W-:Y:S01]  /*0790*/  CS2R R44, SRZ ;  /* 0x00000000002c7805 */ /* 0x000fe2000001ff00 */
[----:B------:R-:W-:Y:S01]  /*07a0*/  IABS R12, R13 ;  /* 0x0000000d000c7213 */ /* 0x000fe20000000000 */
[----:B------:R-:W-:Y:S01]  /*07b0*/  CS2R R46, SRZ ;  /* 0x00000000002e7805 */ /* 0x000fe2000001ff00 */
[----:B------:R-:W-:Y:S01]  /*07c0*/  ISETP.GE.AND P3, PT, R8, RZ, PT ;  /* 0x000000ff0800720c */ /* 0x000fe20003f66270 */
[----:B------:R-:W-:Y:S01]  /*07d0*/  CS2R R84, SRZ ;  /* 0x0000000000547805 */ /* 0x000fe2000001ff00 */
[----:B------:R-:W-:Y:S01]  /*07e0*/  LOP3.LUT R8, R23, 0x30, RZ, 0xfc, !PT ;  /* 0x0000003017087812 */ /* 0x000fe200078efcff */
[----:B-1----:R-:W-:Y:S01]  /*07f0*/  MUFU.RCP R0, R0 ;  /* 0x0000000000007308 */ /* 0x002fe20000001000 */
[----:B------:R-:W-:Y:S01]  /*0800*/  ISETP.GE.AND P2, PT, R13, RZ, PT ;  /* 0x000000ff0d00720c */ /* 0x000fe20003f46270 */
[----:B------:R-:W-:Y:S01]  /*0810*/  CS2R R86, SRZ ;  /* 0x0000000000567805 */ /* 0x000fe2000001ff00 */
[----:B------:R-:W-:Y:S01]  /*0820*/  IABS R14, R8 ;  /* 0x00000008000e7213 */ /* 0x000fe20000000000 */
[----:B------:R-:W-:Y:S01]  /*0830*/  CS2R R88, SRZ ;  /* 0x0000000000587805 */ /* 0x000fe2000001ff00 */
[----:B------:R-:W-:Y:S01]  /*0840*/  ISETP.GE.AND P5, PT, R8, RZ, PT ;  /* 0x000000ff0800720c */ /* 0x000fe20003fa6270 */
[----:B------:R-:W-:Y:S01]  /*0850*/  CS2R R90, SRZ ;  /* 0x00000000005a7805 */ /* 0x000fe2000001ff00 */
[----:B------:R-:W-:Y:S01]  /*0860*/  LOP3.LUT R28, R23, 0x24, RZ, 0xfc, !PT ;  /* 0x00000024171c7812 */ /* 0x000fe200078efcff */
[----:B------:R-:W-:Y:S01]  /*0870*/  CS2R R92, SRZ ;  /* 0x00000000005c7805 */ /* 0x000fe2000001ff00 */
[----:B0-----:R-:W-:Y:S01]  /*0880*/  IADD3 R3, R7, 0xffffffe, RZ ;  /* 0x0ffffffe07037810 */ /* 0x001fe20007ffe0ff */
[----:B------:R-:W-:Y:S01]  /*0890*/  CS2R R94, SRZ ;  /* 0x00000000005e7805 */ /* 0x000fe2000001ff00 */
[----:B------:R-:W-:Y:S01]  /*08a0*/  SHF.R.S32.HI R7, RZ, 0x1f, R198 ;  /* 0x0000001fff077819 */ /* 0x000fe200000114c6 */
[----:B------:R-:W-:Y:S01]  /*08b0*/  CS2R R96, SRZ ;  /* 0x0000000000607805 */ /* 0x000fe2000001ff00 */
[----:B------:R-:W-:Y:S01]  /*08c0*/  LOP3.LUT R29, R23, 0x20, RZ, 0xfc, !PT ;  /* 0x00000020171d7812 */ /* 0x000fe200078efcff */
[----:B------:R-:W-:Y:S01]  /*08d0*/  CS2R R98, SRZ ;  /* 0x0000000000627805 */ /* 0x000fe2000001ff00 */
[----:B------:R-:W0:Y:S01]  /*08e0*/  F2I.FTZ.U32.TRUNC.NTZ R3, R3 ;  /* 0x0000000300037305 */ /* 0x000e22000021f000 */
[----:B------:R-:W-:Y:S01]  /*08f0*/  LEA.HI R198, R7, R198, RZ, 0x6 ;  /* 0x000000c607c67211 */ /* 0x000fe200078f30ff */
[----:B------:R-:W-:Y:S01]  /*0900*/  CS2R R132, SRZ ;  /* 0x0000000000847805 */ /* 0x000fe2000001ff00 */
[----:B------:R-:W-:Y:S01]  /*0910*/  LOP3.LUT R7, R23, 0x34, RZ, 0xfc, !PT ;  /* 0x0000003417077812 */ /* 0x000fe200078efcff */
[----:B------:R-:W-:Y:S01]  /*0920*/  CS2R R134, SRZ ;  /* 0x0000000000867805 */ /* 0x000fe2000001ff00 */
[----:B------:R-:W-:Y:S01]  /*0930*/  IABS R18, R29 ;  /* 0x0000001d00127213 */ /* 0x000fe20000000000 */
[----:B------:R-:W-:Y:S01]  /*0940*/  CS2R R136, SRZ ;  /* 0x0000000000887805 */ /* 0x000fe2000001ff00 */
[----:B------:R-:W-:Y:S01]  /*0950*/  ISETP.GE.AND P0, PT, R7, RZ, PT ;  /* 0x000000ff0700720c */ /* 0x000fe20003f06270 */
[----:B------:R-:W-:Y:S01]  /*0960*/  CS2R R138, SRZ ;  /* 0x00000000008a7805 */ /* 0x000fe2000001ff00 */
[C---:B------:R-:W-:Y:S01]  /*0970*/  LOP3.LUT R30, R23.reuse, 0x1c, RZ, 0xfc, !PT ;  /* 0x0000001c171e7812 */ /* 0x040fe200078efcff */
[----:B------:R-:W-:Y:S01]  /*0980*/  CS2R R128, SRZ ;  /* 0x0000000000807805 */ /* 0x000fe2000001ff00 */
[C---:B------:R-:W-:Y:S01]  /*0990*/  LOP3.LUT R31, R23.reuse, 0x18, RZ, 0xfc, !PT ;  /* 0x00000018171f7812 */ /* 0x040fe200078efcff */
[----:B------:R-:W-:Y:S01]  /*09a0*/  CS2R R130, SRZ ;  /* 0x0000000000827805 */ /* 0x000fe2000001ff00 */
[----:B------:R-:W-:Y:S01]  /*09b0*/  IABS R20, R30 ;  /* 0x0000001e00147213 */ /* 0x000fe20000000000 */
[----:B------:R-:W-:Y:S01]  /*09c0*/  CS2R R120, SRZ ;  /* 0x0000000000787805 */ /* 0x000fe2000001ff00 */
[C---:B------:R-:W-:Y:S01]  /*09d0*/  LOP3.LUT R32, R23.reuse, 0x14, RZ, 0xfc, !PT ;  /* 0x0000001417207812 */ /* 0x040fe200078efcff */
[--C-:B0-----:R-:W-:Y:S01]  /*09e0*/  IMAD.MOV R9, RZ, RZ, -R3.reuse ;  /* 0x000000ffff097224 */ /* 0x101fe200078e0a03 */
[C---:B------:R-:W-:Y:S01]  /*09f0*/  LOP3.LUT R34, R23.reuse, 0xc, RZ, 0xfc, !PT ;  /* 0x0000000c17227812 */ /* 0x040fe200078efcff */
[----:B------:R-:W-:Y:S01]  /*0a00*/  CS2R R122, SRZ ;  /* 0x00000000007a7805 */ /* 0x000fe2000001ff00 */
[----:B------:R-:W-:Y:S01]  /*0a10*/  LOP3.LUT R33, R23, 0x10, RZ, 0xfc, !PT ;  /* 0x0000001017217812 */ /* 0x000fe200078efcff */
[----:B------:R-:W-:Y:S01]  /*0a20*/  IMAD R9, R9, R26, RZ ;  /* 0x0000001a09097224 */ /* 0x000fe200078e02ff */
[----:B------:R-:W-:Y:S01]  /*0a30*/  IABS R21, R34 ;  /* 0x0000002200157213 */ /* 0x000fe20000000000 */
[----:B------:R-:W-:Y:S01]  /*0a40*/  CS2R R116, SRZ ;  /* 0x0000000000747805 */ /* 0x000fe2000001ff00 */
[----:B------:R-:W-:Y:S01]  /*0a50*/  LOP3.LUT R35, R23, 0x8, RZ, 0xfc, !PT ;  /* 0x0000000817237812 */ /* 0x000fe200078efcff */
[----:B------:R-:W-:Y:S01]  /*0a60*/  IMAD.HI.U32 R9, R3, R9, R2 ;  /* 0x0000000903097227 */ /* 0x000fe200078e0002 */
[----:B------:R-:W-:Y:S01]  /*0a70*/  IADD3 R2, R0, 0xffffffe, RZ ;  /* 0x0ffffffe00027810 */ /* 0x000fe20007ffe0ff */
[----:B------:R-:W-:Y:S01]  /*0a80*/  CS2R R118, SRZ ;  /* 0x0000000000767805 */ /* 0x000fe2000001ff00 */
[----:B------:R-:W-:Y:S01]  /*0a90*/  IABS R22, R35 ;  /* 0x0000002300167213 */ /* 0x000fe20000000000 */
[----:B------:R-:W-:Y:S01]  /*0aa0*/  IMAD R199, R200, c[0x0][0x18c], RZ ;  /* 0x00006300c8c77a24 */ /* 0x000fe200078e02ff */
[----:B------:R0:W1:Y:S01]  /*0ab0*/  F2I.FTZ.U32.TRUNC.NTZ R3, R2 ;  /* 0x0000000200037305 */ /* 0x000062000021f000 */
[----:B------:R-:W-:Y:S01]  /*0ac0*/  IMAD.HI.U32 R10, R9, R11, RZ ;  /* 0x0000000b090a7227 */ /* 0x000fe200078e00ff */
[----:B------:R-:W-:-:S02]  /*0ad0*/  LOP3.LUT R36, R23, 0x4, RZ, 0xfc, !PT ;  /* 0x0000000417247812 */ /* 0x000fc400078efcff */
[----:B------:R-:W-:Y:S01]  /*0ae0*/  IABS R27, R23 ;  /* 0x00000017001b7213 */ /* 0x000fe20000000000 */
[----:B------:R-:W-:Y:S01]  /*0af0*/  IMAD.MOV R10, RZ, RZ, -R10 ;  /* 0x000000ffff0a7224 */ /* 0x000fe200078e0a0a */
[----:B------:R-:W-:Y:S01]  /*0b00*/  IABS R24, R36 ;  /* 0x0000002400187213 */ /* 0x000fe20000000000 */
[----:B------:R-:W-:Y:S01]  /*0b10*/  IMAD.HI.U32 R8, R9, R14, RZ ;  /* 0x0000000e09087227 */ /* 0x000fe200078e00ff */
[----:B------:R-:W-:-:S03]  /*0b20*/  SHF.R.S32.HI R198, RZ, 0x6, R198 ;  /* 0x00000006ffc67819 */ /* 0x000fc600000114c6 */
[C---:B------:R-:W-:Y:S02]  /*0b30*/  IMAD R0, R26.reuse, R10, R11 ;  /* 0x0000000a1a007224 */ /* 0x040fe400078e020b */
[----:B------:R-:W-:Y:S01]  /*0b40*/  IMAD.MOV.U32 R10, RZ, RZ, R12 ;  /* 0x000000ffff0a7224 */ /* 0x000fe200078e000c */
[----:B------:R-:W-:Y:S01]  /*0b50*/  IABS R12, R7 ;  /* 0x00000007000c7213 */ /* 0x000fe20000000000 */
[----:B------:R-:W-:Y:S01]  /*0b60*/  IMAD.MOV R15, RZ, RZ, -R8 ;  /* 0x000000ffff0f7224 */ /* 0x000fe200078e0a08 */
[----:B------:R-:W-:Y:S01]  /*0b70*/  ISETP.GT.U32.AND P1, PT, R26, R0, PT ;  /* 0x000000001a00720c */ /* 0x000fe20003f24070 */
[----:B0-----:R-:W-:Y:S01]  /*0b80*/  IMAD.HI.U32 R2, R9, R10, RZ ;  /* 0x0000000a09027227 */ /* 0x001fe200078e00ff */
[----:B------:R-:W-:-:S03]  /*0b90*/  LOP3.LUT R8, R23, 0x2c, RZ, 0xfc, !PT ;  /* 0x0000002c17087812 */ /* 0x000fc600078efcff */
[----:B------:R-:W-:Y:S01]  /*0ba0*/  IMAD.MOV R7, RZ, RZ, -R2 ;  /* 0x000000ffff077224 */ /* 0x000fe200078e0a02 */
[----:B------:R-:W-:Y:S01]  /*0bb0*/  ISETP.GE.AND P4, PT, R8, RZ, PT ;  /* 0x000000ff0800720c */ /* 0x000fe20003f86270 */
[----:B------:R-:W-:-:S04]  /*0bc0*/  IMAD.HI.U32 R2, R9, R12, RZ ;  /* 0x0000000c09027227 */ /* 0x000fc800078e00ff */
[----:B------:R-:W-:Y:S01]  /*0bd0*/  IMAD R7, R26, R7, R10 ;  /* 0x000000071a077224 */ /* 0x000fe200078e020a */
[----:B------:R-:W-:Y:S01]  /*0be0*/  LOP3.LUT R10, R23, 0x28, RZ, 0xfc, !PT ;  /* 0x00000028170a7812 */ /* 0x000fe200078efcff */
[----:B------:R-:W-:Y:S02]  /*0bf0*/  @!P1 IMAD.IADD R0, R0, 0x1, -R26 ;  /* 0x0000000100009824 */ /* 0x000fe400078e0a1a */
[----:B-1----:R-:W-:Y:S01]  /*0c00*/  IMAD.MOV R16, RZ, RZ, -R3 ;  /* 0x000000ffff107224 */ /* 0x002fe200078e0a03 */
[C---:B------:R-:W-:Y:S01]  /*0c10*/  ISETP.GT.U32.AND P6, PT, R26.reuse, R7, PT ;  /* 0x000000071a00720c */ /* 0x040fe20003fc4070 */
[----:B------:R-:W-:Y:S01]  /*0c20*/  IMAD.MOV R13, RZ, RZ, -R2 ;  /* 0x000000ffff0d7224 */ /* 0x000fe200078e0a02 */
[----:B------:R-:W-:Y:S01]  /*0c30*/  ISETP.GT.U32.AND P1, PT, R26, R0, PT ;  /* 0x000000001a00720c */ /* 0x000fe20003f24070 */
[----:B------:R-:W-:Y:S01]  /*0c40*/  IMAD R11, R16, R25, RZ ;  /* 0x00000019100b7224 */ /* 0x000fe200078e02ff */
[----:B------:R-:W-:Y:S01]  /*0c50*/  IABS R16, R28 ;  /* 0x0000001c00107213 */ /* 0x000fe20000000000 */
[----:B------:R-:W-:-:S04]  /*0c60*/  IMAD.MOV.U32 R2, RZ, RZ, RZ ;  /* 0x000000ffff027224 */ /* 0x000fc800078e00ff */
[----:B------:R-:W-:-:S04]  /*0c70*/  IMAD.HI.U32 R2, R3, R11, R2 ;  /* 0x0000000b03027227 */ /* 0x000fc800078e0002 */
[----:B------:R-:W-:Y:S02]  /*0c80*/  @!P6 IMAD.IADD R7, R7, 0x1, -R26 ;  /* 0x000000010707e824 */ /* 0x000fe400078e0a1a */
[C---:B------:R-:W-:Y:S01]  /*0c90*/  IMAD R3, R26.reuse, R13, R12 ;  /* 0x0000000d1a037224 */ /* 0x040fe200078e020c */
[----:B------:R-:W-:Y:S01]  /*0ca0*/  IABS R12, R8 ;  /* 0x00000008000c7213 */ /* 0x000fe20000000000 */
[C---:B------:R-:W-:Y:S01]  /*0cb0*/  IMAD R11, R26.reuse, R15, R14 ;  /* 0x0000000f1a0b7224 */ /* 0x040fe200078e020e */
[----:B------:R-:W-:Y:S01]  /*0cc0*/  ISETP.GT.U32.AND P6, PT, R26, R7, PT ;  /* 0x000000071a00720c */ /* 0x000fe20003fc4070 */
[----:B------:R-:W-:Y:S01]  /*0cd0*/  @!P1 IMAD.IADD R0, R0, 0x1, -R26 ;  /* 0x0000000100009824 */ /* 0x000fe200078e0a1a */
[----:B------:R-:W-:Y:S01]  /*0ce0*/  IABS R14, R10 ;  /* 0x0000000a000e7213 */ /* 0x000fe20000000000 */
[----:B------:R-:W-:Y:S01]  /*0cf0*/  IMAD.HI.U32 R8, R9, R12, RZ ;  /* 0x0000000c09087227 */ /* 0x000fe200078e00ff */
[----:B------:R-:W-:-:S03]  /*0d00*/  ISETP.GE.AND P1, PT, R10, RZ, PT ;  /* 0x000000ff0a00720c */ /* 0x000fc60003f26270 */
[----:B------:R-:W-:Y:S01]  /*0d10*/  @!P3 IMAD.MOV R0, RZ, RZ, -R0 ;  /* 0x000000ffff00b224 */ /* 0x000fe200078e0a00 */
[----:B------:R-:W-:Y:S01]  /*0d20*/  ISETP.GT.U32.AND P3, PT, R26, R3, PT ;  /* 0x000000031a00720c */ /* 0x000fe20003f64070 */
[----:B------:R-:W-:Y:S02]  /*0d30*/  IMAD.MOV R15, RZ, RZ, -R8 ;  /* 0x000000ffff0f7224 */ /* 0x000fe400078e0a08 */
[----:B------:R-:W-:-:S04]  /*0d40*/  IMAD.HI.U32 R8, R9, R16, RZ ;  /* 0x0000001009087227 */ /* 0x000fc800078e00ff */
[----:B------:R-:W-:Y:S01]  /*0d50*/  @!P6 IMAD.IADD R7, R7, 0x1, -R26 ;  /* 0x000000010707e824 */ /* 0x000fe200078e0a1a */
[----:B------:R-:W-:Y:S01]  /*0d60*/  ISETP.GT.U32.AND P6, PT, R26, R11, PT ;  /* 0x0000000b1a00720c */ /* 0x000fe20003fc4070 */
[----:B------:R-:W-:-:S04]  /*0d70*/  IMAD.HI.U32 R10, R9, R14, RZ ;  /* 0x0000000e090a7227 */ /* 0x000fc800078e00ff */
[----:B------:R-:W-:Y:S02]  /*0d80*/  @!P3 IMAD.IADD R3, R3, 0x1, -R26 ;  /* 0x000000010303b824 */ /* 0x000fe400078e0a1a */
[----:B------:R-:W-:-:S03]  /*0d90*/  IMAD.HI.U32 R13, R9, R18, RZ ;  /* 0x00000012090d7227 */ /* 0x000fc600078e00ff */
[C---:B------:R-:W-:Y:S01]  /*0da0*/  ISETP.GT.U32.AND P3, PT, R26.reuse, R3, PT ;  /* 0x000000031a00720c */ /* 0x040fe20003f64070 */
[C---:B------:R-:W-:Y:S02]  /*0db0*/  IMAD R12, R26.reuse, R15, R12 ;  /* 0x0000000f1a0c7224 */ /* 0x040fe400078e020c */
[----:B------:R-:W-:Y:S02]  /*0dc0*/  @!P6 IMAD.IADD R11, R11, 0x1, -R26 ;  /* 0x000000010b0be824 */ /* 0x000fe400078e0a1a */
[----:B------:R-:W-:Y:S02]  /*0dd0*/  IMAD.MOV R17, RZ, RZ, -R8 ;  /* 0x000000ffff117224 */ /* 0x000fe400078e0a08 */
[----:B------:R-:W-:Y:S01]  /*0de0*/  IMAD.MOV R15, RZ, RZ, -R10 ;  /* 0x000000ffff0f7224 */ /* 0x000fe200078e0a0a */
[----:B------:R-:W-:Y:S01]  /*0df0*/  ISETP.GT.U32.AND P6, PT, R26, R11, PT ;  /* 0x0000000b1a00720c */ /* 0x000fe20003fc4070 */
[----:B------:R-:W-:Y:S02]  /*0e00*/  IMAD.MOV.U32 R8, RZ, RZ, R7 ;  /* 0x000000ffff087224 */ /* 0x000fe400078e0007 */
[----:B------:R-:W-:-:S02]  /*0e10*/  IMAD.MOV R19, RZ, RZ, -R13 ;  /* 0x000000ffff137224 */ /* 0x000fc400078e0a0d */
[C---:B------:R-:W-:Y:S02]  /*0e20*/  IMAD R13, R26.reuse, R15, R14 ;  /* 0x0000000f1a0d7224 */ /* 0x040fe400078e020e */
[----:B------:R-:W-:Y:S01]  /*0e30*/  @!P2 IMAD.MOV R8, RZ, RZ, -R8 ;  /* 0x000000ffff08a224 */ /* 0x000fe200078e0a08 */
[C---:B------:R-:W-:Y:S01]  /*0e40*/  ISETP.GT.U32.AND P2, PT, R26.reuse, R12, PT ;  /* 0x0000000c1a00720c */ /* 0x040fe20003f44070 */
[C---:B------:R-:W-:Y:S01]  /*0e50*/  IMAD R14, R26.reuse, R17, R16 ;  /* 0x000000111a0e7224 */ /* 0x040fe200078e0210 */
[----:B------:R-:W-:Y:S01]  /*0e60*/  IABS R17, R31 ;  /* 0x0000001f00117213 */ /* 0x000fe20000000000 */
[--C-:B------:R-:W-:Y:S01]  /*0e70*/  @!P3 IMAD.IADD R3, R3, 0x1, -R26.reuse ;  /* 0x000000010303b824 */ /* 0x100fe200078e0a1a */
[C---:B------:R-:W-:Y:S01]  /*0e80*/  ISETP.GT.U32.AND P3, PT, R26.reuse, R13, PT ;  /* 0x0000000d1a00720c */ /* 0x040fe20003f64070 */
[----:B------:R-:W-:Y:S01]  /*0e90*/  @!P6 IMAD.IADD R11, R11, 0x1, -R26 ;  /* 0x000000010b0be824 */ /* 0x000fe200078e0a1a */
[----:B------:R-:W-:Y:S01]  /*0ea0*/  ISETP.GT.U32.AND P6, PT, R26, R14, PT ;  /* 0x0000000e1a00720c */ /* 0x000fe20003fc4070 */
[----:B------:R-:W-:-:S04]  /*0eb0*/  IMAD.HI.U32 R10, R9, R20, RZ ;  /* 0x00000014090a7227 */ /* 0x000fc800078e00ff */
[----:B------:R-:W-:Y:S02]  /*0ec0*/  IMAD.MOV R7, RZ, RZ, -R10 ;  /* 0x000000ffff077224 */ /* 0x000fe400078e0a0a */
[----:B------:R-:W-:Y:S02]  /*0ed0*/  @!P2 IMAD.IADD R12, R12, 0x1, -R26 ;  /* 0x000000010c0ca824 */ /* 0x000fe400078e0a1a */
[C---:B------:R-:W-:Y:S01]  /*0ee0*/  IMAD R16, R26.reuse, R7, R20 ;  /* 0x000000071a107224 */ /* 0x040fe200078e0214 */
[----:B------:R-:W-:Y:S01]  /*0ef0*/  IABS R20, R33 ;  /* 0x0000002100147213 */ /* 0x000fe20000000000 */
[--C-:B------:R-:W-:Y:S01]  /*0f00*/  @!P3 IMAD.IADD R13, R13, 0x1, -R26.reuse ;  /* 0x000000010d0db824 */ /* 0x100fe200078e0a1a */
[----:B------:R-:W-:Y:S01]  /*0f10*/  ISETP.GT.U32.AND P2, PT, R26, R12, PT ;  /* 0x0000000c1a00720c */ /* 0x000fe20003f44070 */
[----:B------:R-:W-:Y:S02]  /*0f20*/  @!P6 IMAD.IADD R14, R14, 0x1, -R26 ;  /* 0x000000010e0ee824 */ /* 0x000fe400078e0a1a */
[----:B------:R-:W-:Y:S01]  /*0f30*/  IMAD.HI.U32 R7, R9, R17, RZ ;  /* 0x0000001109077227 */ /* 0x000fe200078e00ff */
[----:B------:R-:W-:-:S02]  /*0f40*/  ISETP.GT.U32.AND P3, PT, R26, R13, PT ;  /* 0x0000000d1a00720c */ /* 0x000fc40003f64070 */
[C---:B------:R-:W-:Y:S01]  /*0f50*/  ISETP.GT.U32.AND P6, PT, R26.reuse, R14, PT ;  /* 0x0000000e1a00720c */ /* 0x040fe20003fc4070 */
[----:B------:R-:W-:Y:S01]  /*0f60*/  IMAD R15, R26, R19, R18 ;  /* 0x000000131a0f7224 */ /* 0x000fe200078e0212 */
[----:B------:R-:W-:Y:S01]  /*0f70*/  IABS R18, R32 ;  /* 0x0000002000127213 */ /* 0x000fe20000000000 */
[----:B------:R-:W-:Y:S02]  /*0f80*/  IMAD.MOV R7, RZ, RZ, -R7 ;  /* 0x000000ffff077224 */ /* 0x000fe400078e0a07 */
[----:B------:R-:W-:Y:S02]  /*0f90*/  @!P5 IMAD.MOV R11, RZ, RZ, -R11 ;  /* 0x000000ffff0bd224 */ /* 0x000fe400078e0a0b */
[----:B------:R-:W-:-:S04]  /*0fa0*/  IMAD.HI.U32 R10, R9, R18, RZ ;  /* 0x00000012090a7227 */ /* 0x000fc800078e00ff */
[----:B------:R-:W-:Y:S01]  /*0fb0*/  @!P2 IMAD.IADD R12, R12, 0x1, -R26 ;  /* 0x000000010c0ca824 */ /* 0x000fe200078e0a1a */
[C---:B------:R-:W-:Y:S01]  /*0fc0*/  ISETP.GT.U32.AND P2, PT, R26.reuse, R15, PT ;  /* 0x0000000f1a00720c */ /* 0x040fe20003f44070 */
[----:B------:R-:W-:Y:S02]  /*0fd0*/  IMAD R17, R26, R7, R17 ;  /* 0x000000071a117224 */ /* 0x000fe400078e0211 */
[----:B------:R-:W-:Y:S02]  /*0fe0*/  IMAD.MOV R19, RZ, RZ, -R10 ;  /* 0x000000ffff137224 */ /* 0x000fe400078e0a0a */
[----:B------:R-:W-:-:S04]  /*0ff0*/  IMAD.HI.U32 R10, R9, R21, RZ ;  /* 0x00000015090a7227 */ /* 0x000fc800078e00ff */
[--C-:B------:R-:W-:Y:S01]  /*1000*/  @!P3 IMAD.IADD R13, R13, 0x1, -R26.reuse ;  /* 0x000000010d0db824 */ /* 0x100fe200078e0a1a */
[----:B------:R-:W-:Y:S01]  /*1010*/  ISETP.GT.U32.AND P3, PT, R26, R16, PT ;  /* 0x000000101a00720c */ /* 0x000fe20003f64070 */
[----:B------:R-:W-:Y:S01]  /*1020*/  @!P6 IMAD.IADD R14, R14, 0x1, -R26 ;  /* 0x000000010e0ee824 */ /* 0x000fe200078e0a1a */
[----:B------:R-:W-:Y:S01]  /*1030*/  ISETP.GT.U32.AND P6, PT, R26, R17, PT ;  /* 0x000000111a00720c */ /* 0x000fe20003fc4070 */
[----:B------:R-:W-:-:S04]  /*1040*/  IMAD.HI.U32 R7, R9, R20, RZ ;  /* 0x0000001409077227 */ /* 0x000fc800078e00ff */
[----:B------:R-:W-:Y:S02]  /*1050*/  IMAD.MOV R10, RZ, RZ, -R10 ;  /* 0x000000ffff0a7224 */ /* 0x000fe400078e0a0a */
[----:B------:R-:W-:Y:S02]  /*1060*/  IMAD.MOV R7, RZ, RZ, -R7 ;  /* 0x000000ffff077224 */ /* 0x000fe400078e0a07 */
[C---:B------:R-:W-:Y:S02]  /*1070*/  IMAD R21, R26.reuse, R10, R21 ;  /* 0x0000000a1a157224 */ /* 0x040fe400078e0215 */
[----:B------:R-:W-:Y:S02]  /*1080*/  IMAD R18, R26, R19, R18 ;  /* 0x000000131a127224 */ /* 0x000fe400078e0212 */
[----:B------:R-:W-:Y:S01]  /*1090*/  @!P2 IMAD.IADD R15, R15, 0x1, -R26 ;  /* 0x000000010f0fa824 */ /* 0x000fe200078e0a1a */
[----:B------:R-:W-:Y:S01]  /*10a0*/  ISETP.GE.AND P2, PT, R23, RZ, PT ;  /* 0x000000ff1700720c */ /* 0x000fe20003f46270 */
[----:B------:R-:W-:-:S02]  /*10b0*/  IMAD.MOV.U32 R10, RZ, RZ, R3 ;  /* 0x000000ffff0a7224 */ /* 0x000fc400078e0003 */
[C---:B------:R-:W-:Y:S01]  /*10c0*/  IMAD R19, R26.reuse, R7, R20 ;  /* 0x000000071a137224 */ /* 0x040fe200078e0214 */
[----:B------:R-:W-:Y:S01]  /*10d0*/  IABS R20, R4 ;  /* 0x0000000400147213 */ /* 0x000fe20000000000 */
[----:B------:R-:W-:Y:S01]  /*10e0*/  @!P0 IMAD.MOV R10, RZ, RZ, -R10 ;  /* 0x000000ffff0a8224 */ /* 0x000fe200078e0a0a */
[----:B------:R-:W-:Y:S01]  /*10f0*/  ISETP.GT.U32.AND P0, PT, R26, R15, PT ;  /* 0x0000000f1a00720c */ /* 0x000fe20003f04070 */
[--C-:B------:R-:W-:Y:S01]  /*1100*/  @!P3 IMAD.IADD R16, R16, 0x1, -R26.reuse ;  /* 0x000000011010b824 */ /* 0x100fe200078e0a1a */
[C---:B------:R-:W-:Y:S01]  /*1110*/  ISETP.GT.U32.AND P3, PT, R26.reuse, R18, PT ;  /* 0x000000121a00720c */ /* 0x040fe20003f64070 */
[----:B------:R-:W-:Y:S01]  /*1120*/  @!P6 IMAD.IADD R17, R17, 0x1, -R26 ;  /* 0x000000011111e824 */ /* 0x000fe200078e0a1a */
[----:B------:R-:W-:Y:S01]  /*1130*/  ISETP.GT.U32.AND P6, PT, R26, R19, PT ;  /* 0x000000131a00720c */ /* 0x000fe20003fc4070 */
[----:B------:R-:W-:-:S03]  /*1140*/  IMAD.HI.U32 R7, R9, R22, RZ ;  /* 0x0000001609077227 */ /* 0x000fc600078e00ff */
[----:B------:R-:W-:Y:S01]  /*1150*/  ISETP.GT.U32.AND P5, PT, R26, R17, PT ;  /* 0x000000111a00720c */ /* 0x000fe20003fa4070 */
[----:B------:R-:W-:Y:S02]  /*1160*/  IMAD.MOV R23, RZ, RZ, -R7 ;  /* 0x000000ffff177224 */ /* 0x000fe400078e0a07 */
[----:B------:R-:W-:-:S04]  /*1170*/  IMAD.HI.U32 R7, R9, R27, RZ ;  /* 0x0000001b09077227 */ /* 0x000fc800078e00ff */
[--C-:B------:R-:W-:Y:S01]  /*1180*/  @!P0 IMAD.IADD R15, R15, 0x1, -R26.reuse ;  /* 0x000000010f0f8824 */ /* 0x100fe200078e0a1a */
[----:B------:R-:W-:Y:S01]  /*1190*/  ISETP.GT.U32.AND P0, PT, R26, R21, PT ;  /* 0x000000151a00720c */ /* 0x000fe20003f04070 */
[--C-:B------:R-:W-:Y:S01]  /*11a0*/  @!P3 IMAD.IADD R18, R18, 0x1, -R26.reuse ;  /* 0x000000011212b824 */ /* 0x100fe200078e0a1a */
[C---:B------:R-:W-:Y:S01]  /*11b0*/  ISETP.GT.U32.AND P3, PT, R26.reuse, R16, PT ;  /* 0x000000101a00720c */ /* 0x040fe20003f64070 */
[----:B------:R-:W-:Y:S02]  /*11c0*/  @!P6 IMAD.IADD R19, R19, 0x1, -R26 ;  /* 0x000000011313e824 */ /* 0x000fe400078e0a1a */
[----:B------:R-:W-:Y:S01]  /*11d0*/  @!P4 IMAD.MOV R12, RZ, RZ, -R12 ;  /* 0x000000ffff0cc224 */ /* 0x000fe200078e0a0c */
[C---:B------:R-:W-:Y:S01]  /*11e0*/  ISETP.GT.U32.AND P6, PT, R26.reuse, R18, PT ;  /* 0x000000121a00720c */ /* 0x040fe20003fc4070 */
[C---:B------:R-:W-:Y:S01]  /*11f0*/  IMAD R22, R26.reuse, R23, R22 ;  /* 0x000000171a167224 */ /* 0x040fe200078e0216 */
[----:B------:R-:W-:Y:S01]  /*1200*/  ISETP.GT.U32.AND P4, PT, R26, R19, PT ;  /* 0x000000131a00720c */ /* 0x000fe20003f84070 */
[----:B------:R-:W-:-:S04]  /*1210*/  IMAD.HI.U32 R9, R9, R24, RZ ;  /* 0x0000001809097227 */ /* 0x000fc800078e00ff */
[----:B------:R-:W-:Y:S02]  /*1220*/  IMAD.MOV R7, RZ, RZ, -R7 ;  /* 0x000000ffff077224 */ /* 0x000fe400078e0a07 */
[--C-:B------:R-:W-:Y:S01]  /*1230*/  @!P5 IMAD.IADD R17, R17, 0x1, -R26.reuse ;  /* 0x000000011111d824 */ /* 0x100fe200078e0a1a */
[C---:B------:R-:W-:Y:S01]  /*1240*/  ISETP.GT.U32.AND P5, PT, R26.reuse, R22, PT ;  /* 0x000000161a00720c */ /* 0x040fe20003fa4070 */
[----:B------:R-:W-:Y:S01]  /*1250*/  IMAD R23, R26, R7, R27 ;  /* 0x000000071a177224 */ /* 0x000fe200078e021b */
[----:B------:R-:W-:Y:S01]  /*1260*/  LOP3.LUT R7, R6, 0xc0, RZ, 0xc0, !PT ;  /* 0x000000c006077812 */ /* 0x000fe200078ec0ff */
[----:B------:R-:W-:Y:S02]  /*1270*/  IMAD.MOV R9, RZ, RZ, -R9 ;  /* 0x000000ffff097224 */ /* 0x000fe400078e0a09 */
[--C-:B------:R-:W-:Y:S01]  /*1280*/  @!P0 IMAD.IADD R21, R21, 0x1, -R26.reuse ;  /* 0x0000000115158824 */ /* 0x100fe200078e0a1a */
[----:B------:R-:W-:Y:S01]  /*1290*/  ISETP.GE.AND P0, PT, R29, RZ, PT ;  /* 0x000000ff1d00720c */ /* 0x000fe20003f06270 */
[----:B------:R-:W-:Y:S01]  /*12a0*/  @!P3 IMAD.IADD R16, R16, 0x1, -R26 ;  /* 0x000000011010b824 */ /* 0x000fe200078e0a1a */
[C---:B------:R-:W-:Y:S01]  /*12b0*/  ISETP.GT.U32.AND P3, PT, R26.reuse, R23, PT ;  /* 0x000000171a00720c */ /* 0x040fe20003f64070 */
[----:B------:R-:W-:-:S02]  /*12c0*/  IMAD R9, R26, R9, R24 ;  /* 0x000000091a097224 */ /* 0x000fc400078e0218 */
[----:B------:R-:W-:-:S04]  /*12d0*/  IMAD.HI.U32 R2, R2, R20, RZ ;  /* 0x0000001402027227 */ /* 0x000fc800078e00ff */
[----:B------:R-:W-:Y:S01]  /*12e0*/  @!P4 IMAD.IADD R19, R19, 0x1, -R26 ;  /* 0x000000011313c824 */ /* 0x000fe200078e0a1a */
[----:B------:R-:W-:Y:S01]  /*12f0*/  ISETP.GT.U32.AND P4, PT, R26, R9, PT ;  /* 0x000000091a00720c */ /* 0x000fe20003f84070 */
[----:B------:R-:W-:Y:S02]  /*1300*/  IMAD.MOV R2, RZ, RZ, -R2 ;  /* 0x000000ffff027224 */ /* 0x000fe400078e0a02 */
[----:B------:R-:W-:Y:S01]  /*1310*/  @!P5 IMAD.IADD R22, R22, 0x1, -R26 ;  /* 0x000000011616d824 */ /* 0x000fe200078e0a1a */
[----:B------:R-:W-:Y:S01]  /*1320*/  ISETP.GE.AND P5, PT, R30, RZ, PT ;  /* 0x000000ff1e00720c */ /* 0x000fe20003fa6270 */
[----:B------:R-:W-:Y:S01]  /*1330*/  IMAD R20, R25, R2, R20 ;  /* 0x0000000219147224 */ /* 0x000fe200078e0214 */
[----:B------:R-:W-:Y:S01]  /*1340*/  LOP3.LUT R2, R6, 0x7, RZ, 0xc0, !PT ;  /* 0x0000000706027812 */ /* 0x000fe200078ec0ff */
[----:B------:R-:W-:Y:S01]  /*1350*/  @!P1 IMAD.MOV R13, RZ, RZ, -R13 ;  /* 0x000000ffff0d9224 */ /* 0x000fe200078e0a0d */
[C---:B------:R-:W-:Y:S01]  /*1360*/  ISETP.GT.U32.AND P1, PT, R26.reuse, R21, PT ;  /* 0x000000151a00720c */ /* 0x040fe20003f24070 */
[----:B------:R-:W-:Y:S01]  /*1370*/  @!P0 IMAD.MOV R15, RZ, RZ, -R15 ;  /* 0x000000ffff0f8224 */ /* 0x000fe200078e0a0f */
[----:B------:R-:W-:Y:S01]  /*1380*/  ISETP.GT.U32.AND P0, PT, R26, R22, PT ;  /* 0x000000161a00720c */ /* 0x000fe20003f04070 */
[--C-:B------:R-:W-:Y:S01]  /*1390*/  @!P3 IMAD.IADD R23, R23, 0x1, -R26.reuse ;  /* 0x000000011717b824 */ /* 0x100fe200078e0a1a */
[----:B------:R-:W-:Y:S01]  /*13a0*/  ISETP.GT.U32.AND P3, PT, R25, R20, PT ;  /* 0x000000141900720c */ /* 0x000fe20003f64070 */
[----:B------:R-:W-:Y:S01]  /*13b0*/  @!P4 IMAD.IADD R9, R9, 0x1, -R26 ;  /* 0x000000010909c824 */ /* 0x000fe200078e0a1a */
[----:B------:R-:W-:Y:S01]  /*13c0*/  ISETP.GE.AND P4, PT, R31, RZ, PT ;  /* 0x000000ff1f00720c */ /* 0x000fe20003f86270 */
[----:B------:R-:W-:-:S02]  /*13d0*/  IMAD R24, R2, 0x90, RZ ;  /* 0x0000009002187824 */ /* 0x000fc400078e02ff */
[----:B------:R-:W-:Y:S02]  /*13e0*/  IMAD.SHL.U32 R3, R6, 0x2, RZ ;  /* 0x0000000206037824 */ /* 0x000fe400078e00ff */
[--C-:B------:R-:W-:Y:S01]  /*13f0*/  @!P6 IMAD.IADD R18, R18, 0x1, -R26.reuse ;  /* 0x000000011212e824 */ /* 0x100fe200078e0a1a */
[----:B------:R-:W-:Y:S01]  /*1400*/  ISETP.GE.AND P6, PT, R28, RZ, PT ;  /* 0x000000ff1c00720c */ /* 0x000fe20003fc6270 */
[--C-:B------:R-:W-:Y:S01]  /*1410*/  @!P1 IMAD.IADD R21, R21, 0x1, -R26.reuse ;  /* 0x0000000115159824 */ /* 0x100fe200078e0a1a */
[----:B------:R-:W-:Y:S01]  /*1420*/  ISETP.GE.AND P1, PT, R33, RZ, PT ;  /* 0x000000ff2100720c */ /* 0x000fe20003f26270 */
[----:B------:R-:W-:Y:S01]  /*1430*/  @!P0 IMAD.IADD R22, R22, 0x1, -R26 ;  /* 0x0000000116168824 */ /* 0x000fe200078e0a1a */
[----:B------:R-:W-:Y:S01]  /*1440*/  ISETP.GE.AND P0, PT, R35, RZ, PT ;  /* 0x000000ff2300720c */ /* 0x000fe20003f06270 */
[----:B------:R-:W-:Y:S01]  /*1450*/  @!P3 IMAD.IADD R20, R20, 0x1, -R25 ;  /* 0x000000011414b824 */ /* 0x000fe200078e0a19 */
[----:B------:R-:W-:Y:S01]  /*1460*/  LOP3.LUT R74, R24, 0x30, R3, 0x78, !PT ;  /* 0x00000030184a7812 */ /* 0x000fe200078e7803 */
[----:B------:R-:W-:Y:S01]  /*1470*/  @!P5 IMAD.MOV R16, RZ, RZ, -R16 ;  /* 0x000000ffff10d224 */ /* 0x000fe200078e0a10 */
[----:B------:R-:W-:Y:S01]  /*1480*/  LOP3.LUT R24, R3, 0x10, RZ, 0xc0, !PT ;  /* 0x0000001003187812 */ /* 0x000fe200078ec0ff */
[----:B------:R-:W-:Y:S01]  /*1490*/  @!P4 IMAD.MOV R17, RZ, RZ, -R17 ;  /* 0x000000ffff11c224 */ /* 0x000fe200078e0a11 */
[----:B------:R-:W-:Y:S01]  /*14a0*/  ISETP.GT.U32.AND P3, PT, R26, R23, PT ;  /* 0x000000171a00720c */ /* 0x000fe20003f64070 */
[----:B------:R-:W-:Y:S01]  /*14b0*/  IMAD R2, R2, 0x210, RZ ;  /* 0x0000021002027824 */ /* 0x000fe200078e02ff */
[----:B------:R-:W-:Y:S01]  /*14c0*/  ISETP.GT.U32.AND P5, PT, R26, R9, PT ;  /* 0x000000091a00720c */ /* 0x000fe20003fa4070 */
[----:B------:R-:W-:Y:S01]  /*14d0*/  @!P6 IMAD.MOV R14, RZ, RZ, -R14 ;  /* 0x000000ffff0ee224 */ /* 0x000fe200078e0a0e */
[----:B------:R-:W-:Y:S01]  /*14e0*/  ISETP.GT.U32.AND P4, PT, R25, R20, PT ;  /* 0x000000141900720c */ /* 0x000fe20003f84070 */
[----:B------:R-:W-:Y:S01]  /*14f0*/  @!P1 IMAD.MOV R19, RZ, RZ, -R19 ;  /* 0x000000ffff139224 */ /* 0x000fe200078e0a13 */
[----:B------:R-:W-:Y:S01]  /*1500*/  LEA.HI R3, R7, R24, RZ, 0x1f ;  /* 0x0000001807037211 */ /* 0x000fe200078ff8ff */
[----:B------:R-:W-:Y:S01]  /*1510*/  @!P0 IMAD.MOV R22, RZ, RZ, -R22 ;  /* 0x000000ffff168224 */ /* 0x000fe200078e0a16 */
[----:B------:R-:W-:-:S02]  /*1520*/  ISETP.GE.AND P1, PT, R4, RZ, PT ;  /* 0x000000ff0400720c */ /* 0x000fc40003f26270 */
[----:B------:R-:W-:Y:S01]  /*1530*/  LOP3.LUT R3, R2, R3, RZ, 0x3c, !PT ;  /* 0x0000000302037212 */ /* 0x000fe200078e3cff */
[----:B------:R-:W-:Y:S01]  /*1540*/  IMAD.SHL.U32 R2, R6, 0x100, RZ ;  /* 0x0000010006027824 */ /* 0x000fe200078e00ff */
[----:B------:R-:W-:Y:S01]  /*1550*/  ISETP.NE.AND P0, PT, RZ, c[0x0][0x178], PT ;  /* 0x00005e00ff007a0c */ /* 0x000fe20003f05270 */
[--C-:B------:R-:W-:Y:S01]  /*1560*/  @!P3 IMAD.IADD R23, R23, 0x1, -R26.reuse ;  /* 0x000000011717b824 */ /* 0x100fe200078e0a1a */
[----:B------:R-:W-:Y:S01]  /*1570*/  ISETP.GE.AND P6, PT, R32, RZ, PT ;  /* 0x000000ff2000720c */ /* 0x000fe20003fc6270 */
[----:B------:R-:W-:Y:S01]  /*1580*/  @!P5 IMAD.IADD R9, R9, 0x1, -R26 ;  /* 0x000000010909d824 */ /* 0x000fe200078e0a1a */
[----:B------:R-:W-:Y:S01]  /*1590*/  LOP3.LUT R2, R2, 0x1000, RZ, 0xc0, !PT ;  /* 0x0000100002027812 */ /* 0x000fe200078ec0ff */
[----:B------:R-:W-:Y:S01]  /*15a0*/  @!P4 IMAD.IADD R20, R20, 0x1, -R25 ;  /* 0x000000011414c824 */ /* 0x000fe200078e0a19 */
[----:B------:R-:W-:Y:S01]  /*15b0*/  ISETP.GE.AND P3, PT, R34, RZ, PT ;  /* 0x000000ff2200720c */ /* 0x000fe20003f66270 */
[----:B------:R-:W-:Y:S01]  /*15c0*/  @!P2 IMAD.MOV R23, RZ, RZ, -R23 ;  /* 0x000000ffff17a224 */ /* 0x000fe200078e0a17 */
[----:B------:R-:W-:Y:S01]  /*15d0*/  ISETP.GE.AND P5, PT, R36, RZ, PT ;  /* 0x000000ff2400720c */ /* 0x000fe20003fa6270 */
[----:B------:R-:W-:Y:S01]  /*15e0*/  IMAD.IADD R2, R2, 0x1, R3 ;  /* 0x0000000102027824 */ /* 0x000fe200078e0203 */
[----:B------:R-:W-:Y:S01]  /*15f0*/  ISETP.NE.AND P4, PT, RZ, c[0x0][0x17c], PT ;  /* 0x00005f00ff007a0c */ /* 0x000fe20003f85270 */
[----:B------:R-:W-:Y:S01]  /*1600*/  IMAD.MOV.U32 R28, RZ, RZ, R20 ;  /* 0x000000ffff1c7224 */ /* 0x000fe200078e0014 */
[----:B------:R-:W-:Y:S01]  /*1610*/  LOP3.LUT R3, RZ, c[0x0][0x17c], RZ, 0x33, !PT ;  /* 0x00005f00ff037a12 */ /* 0x000fe200078e33ff */
[----:B------:R-:W-:Y:S01]  /*1620*/  CS2R R32, SRZ ;  /* 0x0000000000207805 */ /* 0x000fe2000001ff00 */
[----:B------:R-:W-:Y:S01]  /*1630*/  CS2R R34, SRZ ;  /* 0x0000000000227805 */ /* 0x000fe2000001ff00 */
[----:B------:R-:W-:Y:S01]  /*1640*/  @!P1 IMAD.MOV R28, RZ, RZ, -R28 ;  /* 0x000000ffff1c9224 */ /* 0x000fe200078e0a1c */
[C---:B------:R-:W-:Y:S01]  /*1650*/  SEL R29, R3.reuse, R0, !P4 ;  /* 0x00000000031d7207 */ /* 0x040fe20006000000 */
[----:B------:R-:W-:Y:S01]  /*1660*/  @!P6 IMAD.MOV R18, RZ, RZ, -R18 ;  /* 0x000000ffff12e224 */ /* 0x000fe200078e0a12 */
[C---:B------:R-:W-:Y:S01]  /*1670*/  SEL R30, R3.reuse, R8, !P4 ;  /* 0x00000008031e7207 */ /* 0x040fe20006000000 */
[----:B------:R-:W-:Y:S01]  /*1680*/  @!P3 IMAD.MOV R21, RZ, RZ, -R21 ;  /* 0x000000ffff15b224 */ /* 0x000fe200078e0a15 */
[----:B------:R-:W-:Y:S01]  /*1690*/  @!P0 LOP3.LUT R28, RZ, c[0x0][0x178], RZ, 0x33, !PT ;  /* 0x00005e00ff1c8a12 */ /* 0x000fe200078e33ff */
[----:B------:R-:W-:Y:S01]  /*16a0*/  @!P5 IMAD.MOV R9, RZ, RZ, -R9 ;  /* 0x000000ffff09d224 */ /* 0x000fe200078e0a09 */
[----:B------:R-:W-:Y:S01]  /*16b0*/  SEL R31, R3, R10, !P4 ;  /* 0x0000000a031f7207 */ /* 0x000fe20006000000 */
[----:B------:R-:W-:Y:S01]  /*16c0*/  IMAD R29, R29, c[0x0][0x190], RZ ;  /* 0x000064001d1d7a24 */ /* 0x000fe200078e02ff */
[C---:B------:R-:W-:Y:S01]  /*16d0*/  SEL R48, R3.reuse, R11, !P4 ;  /* 0x0000000b03307207 */ /* 0x040fe20006000000 */
[----:B------:R-:W-:Y:S01]  /*16e0*/  IMAD R30, R30, c[0x0][0x190], RZ ;  /* 0x000064001e1e7a24 */ /* 0x000fe200078e02ff */
[C---:B------:R-:W-:Y:S01]  /*16f0*/  SEL R49, R3.reuse, R12, !P4 ;  /* 0x0000000c03317207 */ /* 0x040fe20006000000 */
[----:B------:R-:W-:Y:S01]  /*1700*/  IMAD R28, R28, c[0x0][0x184], RZ ;  /* 0x000061001c1c7a24 */ /* 0x000fe200078e02ff */
[----:B------:R-:W-:Y:S01]  /*1710*/  SEL R50, R3, R13, !P4 ;  /* 0x0000000d03327207 */ /* 0x000fe20006000000 */
        /* <DEDUP_REMOVED lines=13> */
[----:B------:R-:W-:Y:S01]  /*17f0*/  SEL R65, R3, R21, !P4 ;  /* 0x0000001503417207 */ /* 0x000fe20006000000 */
[----:B------:R-:W-:Y:S01]  /*1800*/  IMAD.SHL.U32 R0, R201, 0x2, RZ ;  /* 0x00000002c9007824 */ /* 0x000fe200078e00ff */
[C---:B------:R-:W-:Y:S01]  /*1810*/  SEL R66, R3.reuse, R22, !P4 ;  /* 0x0000001603427207 */ /* 0x040fe20006000000 */
[----:B------:R-:W-:Y:S01]  /*1820*/  IMAD R54, R54, c[0x0][0x190], RZ ;  /* 0x0000640036367a24 */ /* 0x000fe200078e02ff */
[----:B------:R-:W-:Y:S01]  /*1830*/  SEL R67, R3, R9, !P4 ;  /* 0x0000000903437207 */ /* 0x000fe20006000000 */
[----:B------:R-:W-:Y:S01]  /*1840*/  IMAD R55, R55, c[0x0][0x190], RZ ;  /* 0x0000640037377a24 */ /* 0x000fe200078e02ff */
[----:B------:R-:W-:Y:S01]  /*1850*/  SEL R72, R3, R23, !P4 ;  /* 0x0000001703487207 */ /* 0x000fe20006000000 */
[----:B------:R-:W-:Y:S01]  /*1860*/  IMAD.SHL.U32 R3, R6, 0x20, RZ ;  /* 0x0000002006037824 */ /* 0x000fe200078e00ff */
[----:B------:R-:W-:Y:S01]  /*1870*/  LEA R236, P2, R28, c[0x0][0x160], 0x1 ;  /* 0x000058001cec7a11 */ /* 0x000fe200078408ff */
[----:B------:R-:W-:Y:S01]  /*1880*/  IMAD R64, R64, c[0x0][0x190], RZ ;  /* 0x0000640040407a24 */ /* 0x000fe200078e02ff */
[----:B------:R-:W-:Y:S01]  /*1890*/  LEA R235, P3, R29, c[0x0][0x168], 0x1 ;  /* 0x00005a001deb7a11 */ /* 0x000fe200078608ff */
[----:B------:R-:W-:Y:S01]  /*18a0*/  IMAD R65, R65, c[0x0][0x190], RZ ;  /* 0x0000640041417a24 */ /* 0x000fe200078e02ff */
[----:B------:R-:W-:Y:S01]  /*18b0*/  LEA R233, P4, R30, c[0x0][0x168], 0x1 ;  /* 0x00005a001ee97a11 */ /* 0x000fe200078808ff */
[----:B------:R-:W-:Y:S01]  /*18c0*/  IMAD R66, R66, c[0x0][0x190], RZ ;  /* 0x0000640042427a24 */ /* 0x000fe200078e02ff */
[----:B------:R-:W-:Y:S01]  /*18d0*/  LEA.HI.X.SX32 R237, R28, c[0x0][0x164], 0x1, P2 ;  /* 0x000059001ced7a11 */ /* 0x000fe200010f0eff */
[----:B------:R-:W-:Y:S01]  /*18e0*/  IMAD R67, R67, c[0x0][0x190], RZ ;  /* 0x0000640043437a24 */ /* 0x000fe200078e02ff */
[----:B------:R-:W-:Y:S01]  /*18f0*/  LEA.HI.X.SX32 R234, R29, c[0x0][0x16c], 0x1, P3 ;  /* 0x00005b001dea7a11 */ /* 0x000fe200018f0eff */
[----:B------:R-:W-:Y:S01]  /*1900*/  IMAD R72, R72, c[0x0][0x190], RZ ;  /* 0x0000640048487a24 */ /* 0x000fe200078e02ff */
[----:B------:R-:W-:Y:S01]  /*1910*/  LEA.HI.X.SX32 R232, R30, c[0x0][0x16c], 0x1, P4 ;  /* 0x00005b001ee87a11 */ /* 0x000fe200020f0eff */
[----:B------:R-:W-:Y:S01]  /*1920*/  IMAD.MOV.U32 R8, RZ, RZ, c[0x0][0x18c] ;  /* 0x00006300ff087624 */ /* 0x000fe200078e00ff */
[----:B------:R-:W-:Y:S01]  /*1930*/  LEA R231, P5, R31, c[0x0][0x168], 0x1 ;  /* 0x00005a001fe77a11 */ /* 0x000fe200078a08ff */
[----:B------:R-:W-:Y:S01]  /*1940*/  IMAD.MOV.U32 R13, RZ, RZ, c[0x0][0x188] ;  /* 0x00006200ff0d7624 */ /* 0x000fe200078e00ff */
[----:B------:R-:W-:Y:S01]  /*1950*/  LEA R229, P6, R48, c[0x0][0x168], 0x1 ;  /* 0x00005a0030e57a11 */ /* 0x000fe200078c08ff */
[----:B------:R-:W-:Y:S01]  /*1960*/  CS2R R36, SRZ ;  /* 0x0000000000247805 */ /* 0x000fe2000001ff00 */
[----:B------:R-:W-:Y:S01]  /*1970*/  LEA R227, P0, R49, c[0x0][0x168], 0x1 ;  /* 0x00005a0031e37a11 */ /* 0x000fe200078008ff */
[C---:B------:R-:W-:Y:S01]  /*1980*/  IMAD R197, R13.reuse, 0x3f, RZ ;  /* 0x0000003f0dc57824 */ /* 0x040fe200078e02ff */
[----:B------:R-:W-:Y:S01]  /*1990*/  LEA R225, P1, R50, c[0x0][0x168], 0x1 ;  /* 0x00005a0032e17a11 */ /* 0x000fe200078208ff */
[----:B------:R-:W-:Y:S01]  /*19a0*/  IMAD R196, R13, 0x3e, RZ ;  /* 0x0000003e0dc47824 */ /* 0x000fe200078e02ff */
[----:B------:R-:W-:Y:S01]  /*19b0*/  LEA R223, P2, R51, c[0x0][0x168], 0x1 ;  /* 0x00005a0033df7a11 */ /* 0x000fe200078408ff */
[C---:B------:R-:W-:Y:S01]  /*19c0*/  IMAD R195, R13.reuse, 0x3d, RZ ;  /* 0x0000003d0dc37824 */ /* 0x040fe200078e02ff */
[----:B------:R-:W-:Y:S01]  /*19d0*/  LEA R220, P3, R52, c[0x0][0x168], 0x1 ;  /* 0x00005a0034dc7a11 */ /* 0x000fe200078608ff */
[----:B------:R-:W-:Y:S01]  /*19e0*/  IMAD R194, R13, 0x3c, RZ ;  /* 0x0000003c0dc27824 */ /* 0x000fe200078e02ff */
[----:B------:R-:W-:Y:S01]  /*19f0*/  LEA R219, P4, R53, c[0x0][0x168], 0x1 ;  /* 0x00005a0035db7a11 */ /* 0x000fe200078808ff */
[----:B------:R-:W-:Y:S01]  /*1a00*/  IMAD R193, R13, 0x3b, RZ ;  /* 0x0000003b0dc17824 */ /* 0x000fe200078e02ff */
[----:B------:R-:W-:Y:S01]  /*1a10*/  SHF.R.U32.HI R21, RZ, 0x2, R7 ;  /* 0x00000002ff157819 */ /* 0x000fe20000011607 */
[----:B------:R-:W-:Y:S01]  /*1a20*/  IMAD.SHL.U32 R7, R8, 0x40, RZ ;  /* 0x0000004008077824 */ /* 0x000fe200078e00ff */
[----:B------:R-:W-:Y:S01]  /*1a30*/  LEA.HI.X.SX32 R230, R31, c[0x0][0x16c], 0x1, P5 ;  /* 0x00005b001fe67a11 */ /* 0x000fe200028f0eff */
[C---:B------:R-:W-:Y:S01]  /*1a40*/  IMAD.SHL.U32 R8, R13.reuse, 0x40, RZ ;  /* 0x000000400d087824 */ /* 0x040fe200078e00ff */
[----:B------:R-:W-:Y:S01]  /*1a50*/  LEA.HI.X.SX32 R228, R48, c[0x0][0x16c], 0x1, P6 ;  /* 0x00005b0030e47a11 */ /* 0x000fe200030f0eff */
[----:B------:R-:W-:Y:S01]  /*1a60*/  IMAD R192, R13, 0x3a, RZ ;  /* 0x0000003a0dc07824 */ /* 0x000fe200078e02ff */
[----:B------:R-:W-:Y:S01]  /*1a70*/  LEA.HI.X.SX32 R226, R49, c[0x0][0x16c], 0x1, P0 ;  /* 0x00005b0031e27a11 */ /* 0x000fe200000f0eff */
[C---:B------:R-:W-:Y:S01]  /*1a80*/  IMAD R191, R13.reuse, 0x39, RZ ;  /* 0x000000390dbf7824 */ /* 0x040fe200078e02ff */
        /* <DEDUP_REMOVED lines=8> */
[----:B------:R-:W-:Y:S01]  /*1b10*/  LOP3.LUT R21, R0, R21, RZ, 0x3c, !PT ;  /* 0x0000001500157212 */ /* 0x000fe200078e3cff */
[C---:B------:R-:W-:Y:S01]  /*1b20*/  IMAD R186, R13.reuse, 0x34, RZ ;  /* 0x000000340dba7824 */ /* 0x040fe200078e02ff */
[----:B------:R-:W-:Y:S01]  /*1b30*/  LOP3.LUT R22, R74, 0x400, R3, 0xf8, !PT ;  /* 0x000004004a167812 */ /* 0x000fe200078ef803 */
        /* <DEDUP_REMOVED lines=14> */
[C---:B------:R-:W-:Y:S01]  /*1c20*/  IMAD R178, R13.reuse, 0x2c, RZ ;  /* 0x0000002c0db27824 */ /* 0x040fe200078e02ff */
[C---:B------:R-:W-:Y:S01]  /*1c30*/  LOP3.LUT R14, R0.reuse, 0x10, RZ, 0x3c, !PT ;  /* 0x00000010000e7812 */ /* 0x040fe200078e3cff */
        /* <DEDUP_REMOVED lines=11> */
[----:B------:R-:W-:Y:S01]  /*1cf0*/  LOP3.LUT R20, R0, 0x70, RZ, 0x3c, !PT ;  /* 0x0000007000147812 */ /* 0x000fe200078e3cff */
[----:B------:R-:W-:Y:S01]  /*1d00*/  IMAD R171, R13, 0x25, RZ ;  /* 0x000000250dab7824 */ /* 0x000fe200078e02ff */
[----:B------:R-:W-:Y:S01]  /*1d10*/  LOP3.LUT R23, R21, 0x40, RZ, 0x3c, !PT ;  /* 0x0000004015177812 */ /* 0x000fe200078e3cff */
[C---:B------:R-:W-:Y:S01]  /*1d20*/  IMAD R170, R13.reuse, 0x24, RZ ;  /* 0x000000240daa7824 */ /* 0x040fe200078e02ff */
[----:B------:R-:W-:Y:S01]  /*1d30*/  LOP3.LUT R24, R22, 0x40, RZ, 0x3c, !PT ;  /* 0x0000004016187812 */ /* 0x000fe200078e3cff */
[C---:B------:R-:W-:Y:S01]  /*1d40*/  IMAD R169, R13.reuse, 0x23, RZ ;  /* 0x000000230da97824 */ /* 0x040fe200078e02ff */
[----:B------:R-:W-:Y:S01]  /*1d50*/  LEA.HI.X.SX32 R216, R54, c[0x0][0x16c], 0x1, P5 ;  /* 0x00005b0036d87a11 */ /* 0x000fe200028f0eff */
[----:B------:R-:W-:Y:S01]  /*1d60*/  IMAD R168, R13, 0x22, RZ ;  /* 0x000000220da87824 */ /* 0x000fe200078e02ff */
[----:B------:R-:W-:Y:S01]  /*1d70*/  LEA.HI.X.SX32 R214, R55, c[0x0][0x16c], 0x1, P6 ;  /* 0x00005b0037d67a11 */ /* 0x000fe200030f0eff */
[C---:B------:R-:W-:Y:S01]  /*1d80*/  IMAD R167, R13.reuse, 0x21, RZ ;  /* 0x000000210da77824 */ /* 0x040fe200078e02ff */
[----:B------:R-:W-:Y:S01]  /*1d90*/  LEA.HI.X.SX32 R212, R64, c[0x0][0x16c], 0x1, P0 ;  /* 0x00005b0040d47a11 */ /* 0x000fe200000f0eff */
[----:B------:R-:W-:Y:S01]  /*1da0*/  IMAD.SHL.U32 R166, R13, 0x20, RZ ;  /* 0x000000200da67824 */ /* 0x000fe200078e00ff */
[----:B------:R-:W-:Y:S01]  /*1db0*/  LEA.HI.X.SX32 R211, R65, c[0x0][0x16c], 0x1, P1 ;  /* 0x00005b0041d37a11 */ /* 0x000fe200008f0eff */
[C---:B------:R-:W-:Y:S01]  /*1dc0*/  IMAD R165, R13.reuse, 0x1f, RZ ;  /* 0x0000001f0da57824 */ /* 0x040fe200078e02ff */
[----:B------:R-:W-:Y:S01]  /*1dd0*/  LEA.HI.X.SX32 R208, R66, c[0x0][0x16c], 0x1, P2 ;  /* 0x00005b0042d07a11 */ /* 0x000fe200010f0eff */
[----:B------:R-:W-:Y:S01]  /*1de0*/  IMAD R164, R13, 0x1e, RZ ;  /* 0x0000001e0da47824 */ /* 0x000fe200078e02ff */
[----:B------:R-:W-:Y:S01]  /*1df0*/  LEA.HI.X.SX32 R206, R67, c[0x0][0x16c], 0x1, P3 ;  /* 0x00005b0043ce7a11 */ /* 0x000fe200018f0eff */
[C---:B------:R-:W-:Y:S01]  /*1e00*/  IMAD R163, R13.reuse, 0x1d, RZ ;  /* 0x0000001d0da37824 */ /* 0x040fe200078e02ff */
[----:B------:R-:W-:Y:S01]  /*1e10*/  LEA.HI.X.SX32 R204, R72, c[0x0][0x16c], 0x1, P4 ;  /* 0x00005b0048cc7a11 */ /* 0x000fe200020f0eff */
[----:B------:R-:W-:-:S02]  /*1e20*/  IMAD R162, R13, 0x1c, RZ ;  /* 0x0000001c0da27824 */ /* 0x000fc400078e02ff */
[C---:B------:R-:W-:Y:S02]  /*1e30*/  IMAD R161, R13.reuse, 0x1b, RZ ;  /* 0x0000001b0da17824 */ /* 0x040fe400078e02ff */
[C---:B------:R-:W-:Y:S02]  /*1e40*/  IMAD R160, R13.reuse, 0x1a, RZ ;  /* 0x0000001a0da07824 */ /* 0x040fe400078e02ff */
[C---:B------:R-:W-:Y:S02]  /*1e50*/  IMAD R159, R13.reuse, 0x19, RZ ;  /* 0x000000190d9f7824 */ /* 0x040fe400078e02ff */
[C---:B------:R-:W-:Y:S02]  /*1e60*/  IMAD R158, R13.reuse, 0x18, RZ ;  /* 0x000000180d9e7824 */ /* 0x040fe400078e02ff */
[C---:B------:R-:W-:Y:S02]  /*1e70*/  IMAD R157, R13.reuse, 0x17, RZ ;  /* 0x000000170d9d7824 */ /* 0x040fe400078e02ff */
[----:B------:R-:W-:-:S02]  /*1e80*/  IMAD R156, R13, 0x16, RZ ;  /* 0x000000160d9c7824 */ /* 0x000fc400078e02ff */
[C---:B------:R-:W-:Y:S02]  /*1e90*/  IMAD R155, R13.reuse, 0x15, RZ ;  /* 0x000000150d9b7824 */ /* 0x040fe400078e02ff */
[C---:B------:R-:W-:Y:S02]  /*1ea0*/  IMAD R154, R13.reuse, 0x14, RZ ;  /* 0x000000140d9a7824 */ /* 0x040fe400078e02ff */
[C---:B------:R-:W-:Y:S02]  /*1eb0*/  IMAD R153, R13.reuse, 0x13, RZ ;  /* 0x000000130d997824 */ /* 0x040fe400078e02ff */
[C---:B------:R-:W-:Y:S02]  /*1ec0*/  IMAD R152, R13.reuse, 0x12, RZ ;  /* 0x000000120d987824 */ /* 0x040fe400078e02ff */
[C---:B------:R-:W-:Y:S02]  /*1ed0*/  IMAD R151, R13.reuse, 0x11, RZ ;  /* 0x000000110d977824 */ /* 0x040fe400078e02ff */
[----:B------:R-:W-:-:S02]  /*1ee0*/  IMAD.SHL.U32 R150, R13, 0x10, RZ ;  /* 0x000000100d967824 */ /* 0x000fc400078e00ff */
[C---:B------:R-:W-:Y:S02]  /*1ef0*/  IMAD R149, R13.reuse, 0xf, RZ ;  /* 0x0000000f0d957824 */ /* 0x040fe400078e02ff */
[C---:B------:R-:W-:Y:S02]  /*1f00*/  IMAD R148, R13.reuse, 0xe, RZ ;  /* 0x0000000e0d947824 */ /* 0x040fe400078e02ff */
[C---:B------:R-:W-:Y:S02]  /*1f10*/  IMAD R147, R13.reuse, 0xd, RZ ;  /* 0x0000000d0d937824 */ /* 0x040fe400078e02ff */
[C---:B------:R-:W-:Y:S02]  /*1f20*/  IMAD R146, R13.reuse, 0xc, RZ ;  /* 0x0000000c0d927824 */ /* 0x040fe400078e02ff */
[C---:B------:R-:W-:Y:S02]  /*1f30*/  IMAD R145, R13.reuse, 0xb, RZ ;  /* 0x0000000b0d917824 */ /* 0x040fe400078e02ff */
[----:B------:R-:W-:-:S02]  /*1f40*/  IMAD R144, R13, 0xa, RZ ;  /* 0x0000000a0d907824 */ /* 0x000fc400078e02ff */
[C---:B------:R-:W-:Y:S02]  /*1f50*/  IMAD R27, R13.reuse, 0x9, RZ ;  /* 0x000000090d1b7824 */ /* 0x040fe400078e02ff */
[C---:B------:R-:W-:Y:S02]  /*1f60*/  IMAD.SHL.U32 R26, R13.reuse, 0x8, RZ ;  /* 0x000000080d1a7824 */ /* 0x040fe400078e00ff */
[C---:B------:R-:W-:Y:S02]  /*1f70*/  IMAD R25, R13.reuse, 0x7, RZ ;  /* 0x000000070d197824 */ /* 0x040fe400078e02ff */
[C---:B------:R-:W-:Y:S02]  /*1f80*/  IMAD R9, R13.reuse, 0x6, RZ ;  /* 0x000000060d097824 */ /* 0x040fe400078e02ff */
[C---:B------:R-:W-:Y:S02]  /*1f90*/  IMAD R10, R13.reuse, 0x5, RZ ;  /* 0x000000050d0a7824 */ /* 0x040fe400078e02ff */
[----:B------:R-:W-:-:S02]  /*1fa0*/  IMAD.SHL.U32 R11, R13, 0x4, RZ ;  /* 0x000000040d0b7824 */ /* 0x000fc400078e00ff */
[C---:B------:R-:W-:Y:S02]  /*1fb0*/  IMAD R12, R13.reuse, 0x3, RZ ;  /* 0x000000030d0c7824 */ /* 0x040fe400078e02ff */
[----:B------:R-:W-:Y:S02]  /*1fc0*/  IMAD.SHL.U32 R13, R13, 0x2, RZ ;  /* 0x000000020d0d7824 */ /* 0x000fe400078e00ff */
.L_x_3:
[----:B------:R-:W-:Y:S01]  /*1fd0*/  ISETP.GT.AND P2, PT, R202, 0x3, PT ;  /* 0x00000003ca00780c */ /* 0x000fe20003f44270 */
[--C-:B------:R-:W-:Y:S01]  /*1fe0*/  IMAD.WIDE R48, R12, 0x2, R236.reuse ;  /* 0x000000020c307825 */ /* 0x100fe200078e02ec */
[C---:B------:R-:W-:Y:S02]  /*1ff0*/  ISETP.GT.AND P3, PT, R202.reuse, 0x4, PT ;  /* 0x00000004ca00780c */ /* 0x040fe40003f64270 */
[C---:B------:R-:W-:Y:S01]  /*2000*/  ISETP.GT.AND P4, PT, R202.reuse, 0x5, PT ;  /* 0x00000005ca00780c */ /* 0x040fe20003f84270 */
[--C-:B------:R-:W-:Y:S01]  /*2010*/  IMAD.WIDE R50, R11, 0x2, R236.reuse ;  /* 0x000000020b327825 */ /* 0x100fe200078e02ec */
[C---:B------:R-:W-:Y:S02]  /*2020*/  ISETP.GT.AND P0, PT, R202.reuse, 0x1, PT ;  /* 0x00000001ca00780c */ /* 0x040fe40003f04270 */
[----:B------:R-:W-:Y:S01]  /*2030*/  ISETP.GT.AND P1, PT, R202, 0x2, PT ;  /* 0x00000002ca00780c */ /* 0x000fe20003f24270 */
[----:B------:R-:W-:Y:S01]  /*2040*/  IMAD.WIDE R52, R10, 0x2, R236 ;  /* 0x000000020a347825 */ /* 0x000fe200078e02ec */
[----:B------:R-:W-:-:S02]  /*2050*/  PRMT R239, RZ, 0x7610, R239 ;  /* 0x00007610ffef7816 */ /* 0x000fc400000000ef */
[----:B------:R-:W-:Y:S01]  /*2060*/  PRMT R238, RZ, 0x7610, R238 ;  /* 0x00007610ffee7816 */ /* 0x000fe200000000ee */
[----:B------:R-:W-:Y:S01]  /*2070*/  IMAD.MOV.U32 R29, RZ, RZ, c[0x0][0x188] ;  /* 0x00006200ff1d7624 */ /* 0x000fe200078e00ff */
[----:B------:R-:W-:Y:S01]  /*2080*/  PRMT R203, RZ, 0x7610, R203 ;  /* 0x00007610ffcb7816 */ /* 0x000fe200000000cb */
[----:B------:R-:W-:Y:S01]  /*2090*/  IMAD.WIDE R30, R13, 0x2, R236 ;  /* 0x000000020d1e7825 */ /* 0x000fe200078e02ec */
[----:B------:R0:W2:Y:S01]  /*20a0*/  @P2 LDG.E.U16 R239, [R48.64] ;  /* 0x0000000430ef2981 */ /* 0x0000a2000c1e1500 */
[----:B------:R-:W-:Y:S02]  /*20b0*/  PRMT R143, RZ, 0x7610, R143 ;  /* 0x00007610ff8f7816 */ /* 0x000fe4000000008f */
[----:B------:R-:W-:Y:S01]  /*20c0*/  PRMT R240, RZ, 0x7610, R240 ;  /* 0x00007610fff07816 */ /* 0x000fe200000000f0 */
[----:B------:R1:W3:Y:S01]  /*20d0*/  @P3 LDG.E.U16 R238, [R50.64] ;  /* 0x0000000432ee3981 */ /* 0x0002e2000c1e1500 */
[C---:B------:R-:W-:Y:S01]  /*20e0*/  ISETP.GT.AND P2, PT, R202.reuse, 0x8, PT ;  /* 0x00000008ca00780c */ /* 0x040fe20003f44270 */
[----:B------:R-:W-:Y:S01]  /*20f0*/  IMAD.WIDE R28, R29, 0x2, R236 ;  /* 0x000000021d1c7825 */ /* 0x000fe200078e02ec */
[C---:B------:R-:W-:Y:S01]  /*2100*/  ISETP.GT.AND P3, PT, R202.reuse, 0x9, PT ;  /* 0x00000009ca00780c */ /* 0x040fe20003f64270 */
[----:B------:R4:W5:Y:S01]  /*2110*/  @P4 LDG.E.U16 R203, [R52.64] ;  /* 0x0000000434cb4981 */ /* 0x000962000c1e1500 */
[----:B------:R-:W-:-:S02]  /*2120*/  ISETP.GT.AND P4, PT, R202, 0xa, PT ;  /* 0x0000000aca00780c */ /* 0x000fc40003f84270 */
[----:B------:R-:W-:Y:S01]  /*2130*/  PRMT R126, RZ, 0x7610, R126 ;  /* 0x00007610ff7e7816 */ /* 0x000fe2000000007e */
[----:B------:R0:W2:Y:S01]  /*2140*/  @P0 LDG.E.U16 R143, [R28.64] ;  /* 0x000000041c8f0981 */ /* 0x0000a2000c1e1500 */
[----:B------:R-:W-:-:S03]  /*2150*/  ISETP.GT.AND P0, PT, R202, 0x6, PT ;  /* 0x00000006ca00780c */ /* 0x000fc60003f04270 */
[----:B------:R0:W2:Y:S01]  /*2160*/  @P1 LDG.E.U16 R240, [R30.64] ;  /* 0x000000041ef01981 */ /* 0x0000a2000c1e1500 */
[----:B------:R-:W-:Y:S01]  /*2170*/  ISETP.GT.AND P1, PT, R202, 0x7, PT ;  /* 0x00000007ca00780c */ /* 0x000fe20003f24270 */
[----:B----4-:R-:W-:Y:S01]  /*2180*/  IMAD.WIDE R52, R26, 0x2, R236 ;  /* 0x000000021a347825 */ /* 0x010fe200078e02ec */
[----:B------:R-:W-:-:S03]  /*2190*/  PRMT R241, RZ, 0x7610, R241 ;  /* 0x00007610fff17816 */ /* 0x000fc600000000f1 */
[----:B------:R-:W-:Y:S01]  /*21a0*/  IMAD.WIDE R54, R27, 0x2, R236 ;  /* 0x000000021b367825 */ /* 0x000fe200078e02ec */
[----:B------:R4:W2:Y:S01]  /*21b0*/  @P2 LDG.E.U16 R126, [R52.64] ;  /* 0x00000004347e2981 */ /* 0x0008a2000c1e1500 */
[----:B0-----:R-:W-:Y:S02]  /*21c0*/  PRMT R30, RZ, 0x7610, R30 ;  /* 0x00007610ff1e7816 */ /* 0x001fe4000000001e */
[----:B------:R-:W-:Y:S01]  /*21d0*/  IMAD.WIDE R64, R144, 0x2, R236 ;  /* 0x0000000290407825 */ /* 0x000fe200078e02ec */
[----:B------:R-:W-:Y:S01]  /*21e0*/  PRMT R28, RZ, 0x7610, R28 ;  /* 0x00007610ff1c7816 */ /* 0x000fe2000000001c */
[----:B------:R0:W2:Y:S01]  /*21f0*/  @P3 LDG.E.U16 R241, [R54.64] ;  /* 0x0000000436f13981 */ /* 0x0000a2000c1e1500 */
[----:B------:R-:W-:Y:S01]  /*2200*/  PRMT R29, RZ, 0x7610, R29 ;  /* 0x00007610ff1d7816 */ /* 0x000fe2000000001d */
[--C-:B------:R-:W-:Y:S01]  /*2210*/  IMAD.WIDE R48, R9, 0x2, R236.reuse ;  /* 0x0000000209307825 */ /* 0x100fe200078e02ec */
[C---:B------:R-:W-:Y:S01]  /*2220*/  ISETP.GT.AND P2, PT, R202.reuse, 0xd, PT ;  /* 0x0000000dca00780c */ /* 0x040fe20003f44270 */
[----:B------:R0:W2:Y:S01]  /*2230*/  @P4 LDG.E.U16 R30, [R64.64] ;  /* 0x00000004401e4981 */ /* 0x0000a2000c1e1500 */
[C---:B------:R-:W-:Y:S01]  /*2240*/  ISETP.GT.AND P3, PT, R202.reuse, 0xe, PT ;  /* 0x0000000eca00780c */ /* 0x040fe20003f64270 */
[----:B-1----:R-:W-:Y:S01]  /*2250*/  IMAD.WIDE R50, R25, 0x2, R236 ;  /* 0x0000000219327825 */ /* 0x002fe200078e02ec */
[C---:B------:R-:W-:Y:S01]  /*2260*/  ISETP.GT.AND P4, PT, R202.reuse, 0xf, PT ;  /* 0x0000000fca00780c */ /* 0x040fe20003f84270 */
[----:B------:R1:W2:Y:S01]  /*2270*/  @P0 LDG.E.U16 R28, [R48.64] ;  /* 0x00000004301c0981 */ /* 0x0002a2000c1e1500 */
[----:B------:R-:W-:-:S03]  /*2280*/  ISETP.GT.AND P0, PT, R202, 0xb, PT ;  /* 0x0000000bca00780c */ /* 0x000fc60003f04270 */
[----:B------:R4:W2:Y:S01]  /*2290*/  @P1 LDG.E.U16 R29, [R50.64] ;  /* 0x00000004321d1981 */ /* 0x0008a2000c1e1500 */
[----:B------:R-:W-:Y:S01]  /*22a0*/  ISETP.GT.AND P1, PT, R202, 0xc, PT ;  /* 0x0000000cca00780c */ /* 0x000fe20003f24270 */
[----:B0-----:R-:W-:Y:S01]  /*22b0*/  IMAD.WIDE R64, R147, 0x2, R236 ;  /* 0x0000000293407825 */ /* 0x001fe200078e02ec */
[----:B-1----:R-:W-:-:S03]  /*22c0*/  PRMT R49, RZ, 0x7610, R49 ;  /* 0x00007610ff317816 */ /* 0x002fc60000000031 */
[----:B------:R-:W-:Y:S01]  /*22d0*/  IMAD.WIDE R66, R148, 0x2, R236 ;  /* 0x0000000294427825 */ /* 0x000fe200078e02ec */
[----:B----4-:R-:W-:-:S03]  /*22e0*/  PRMT R50, RZ, 0x7610, R50 ;  /* 0x00007610ff327816 */ /* 0x010fc60000000032 */
[----:B------:R-:W-:Y:S01]  /*22f0*/  IMAD.WIDE R72, R149, 0x2, R236 ;  /* 0x0000000295487825 */ /* 0x000fe200078e02ec */
[----:B------:R-:W-:Y:S01]  /*2300*/  PRMT R51, RZ, 0x7610, R51 ;  /* 0x00007610ff337816 */ /* 0x000fe20000000033 */
[----:B------:R0:W4:Y:S01]  /*2310*/  @P2 LDG.E.U16 R49, [R64.64] ;  /* 0x0000000440312981 */ /* 0x000122000c1e1500 */
[----:B------:R-:W-:Y:S01]  /*2320*/  PRMT R48, RZ, 0x7610, R48 ;  /* 0x00007610ff307816 */ /* 0x000fe20000000030 */
[----:B------:R-:W-:Y:S01]  /*2330*/  IMAD.WIDE R54, R146, 0x2, R236 ;  /* 0x0000000292367825 */ /* 0x000fe200078e02ec */
[C---:B------:R-:W-:Y:S01]  /*2340*/  ISETP.GT.AND P2, PT, R202.reuse, 0x10, PT ;  /* 0x00000010ca00780c */ /* 0x040fe20003f44270 */
[----:B------:R1:W2:Y:S01]  /*2350*/  @P3 LDG.E.U16 R50, [R66.64] ;  /* 0x0000000442323981 */ /* 0x0002a2000c1e1500 */
[----:B------:R-:W-:Y:S01]  /*2360*/  PRMT R31, RZ, 0x7610, R31 ;  /* 0x00007610ff1f7816 */ /* 0x000fe2000000001f */
[----:B------:R-:W-:Y:S01]  /*2370*/  IMAD.WIDE R52, R145, 0x2, R236 ;  /* 0x0000000291347825 */ /* 0x000fe200078e02ec */
[C---:B------:R-:W-:Y:S01]  /*2380*/  ISETP.GT.AND P3, PT, R202.reuse, 0x11, PT ;  /* 0x00000011ca00780c */ /* 0x040fe20003f64270 */
[----:B------:R1:W2:Y:S01]  /*2390*/  @P4 LDG.E.U16 R51, [R72.64] ;  /* 0x0000000448334981 */ /* 0x0002a2000c1e1500 */
[----:B------:R-:W-:-:S02]  /*23a0*/  ISETP.GT.AND P4, PT, R202, 0x12, PT ;  /* 0x00000012ca00780c */ /* 0x000fc40003f84270 */
[----:B------:R-:W-:Y:S01]  /*23b0*/  PRMT R207, RZ, 0x7610, R207 ;  /* 0x00007610ffcf7816 */ /* 0x000fe200000000cf */
[----:B------:R1:W2:Y:S01]  /*23c0*/  @P1 LDG.E.U16 R48, [R54.64] ;  /* 0x0000000436301981 */ /* 0x0002a2000c1e1500 */
[C---:B------:R-:W-:Y:S01]  /*23d0*/  ISETP.GT.AND P1, PT, R202.reuse, 0x14, PT ;  /* 0x00000014ca00780c */ /* 0x040fe20003f24270 */
[----:B0-----:R-:W-:Y:S01]  /*23e0*/  IMAD.WIDE R64, R151, 0x2, R236 ;  /* 0x0000000297407825 */ /* 0x001fe200078e02ec */
[----:B------:R-:W-:Y:S01]  /*23f0*/  PRMT R243, RZ, 0x7610, R243 ;  /* 0x00007610fff37816 */ /* 0x000fe200000000f3 */
[----:B------:R0:W2:Y:S01]  /*2400*/  @P0 LDG.E.U16 R31, [R52.64] ;  /* 0x00000004341f0981 */ /* 0x0000a2000c1e1500 */
[----:B------:R-:W-:Y:S01]  /*2410*/  ISETP.GT.AND P0, PT, R202, 0x15, PT ;  /* 0x00000015ca00780c */ /* 0x000fe20003f04270 */
[----:B-1----:R-:W-:-:S03]  /*2420*/  IMAD.WIDE R66, R152, 0x2, R236 ;  /* 0x0000000298427825 */ /* 0x002fc600078e02ec */
[----:B------:R1:W2:Y:S01]  /*2430*/  @P3 LDG.E.U16 R243, [R64.64] ;  /* 0x0000000440f33981 */ /* 0x0002a2000c1e1500 */
[----:B------:R-:W-:Y:S01]  /*2440*/  IMAD.WIDE R54, R150, 0x2, R236 ;  /* 0x0000000296367825 */ /* 0x000fe200078e02ec */
[----:B0-----:R-:W-:-:S04]  /*2450*/  PRMT R52, RZ, 0x7610, R52 ;  /* 0x00007610ff347816 */ /* 0x001fc80000000034 */
[----:B------:R0:W2:Y:S01]  /*2460*/  @P2 LDG.E.U16 R207, [R54.64] ;  /* 0x0000000436cf2981 */ /* 0x0000a2000c1e1500 */
[----:B------:R-:W-:Y:S01]  /*2470*/  ISETP.GT.AND P2, PT, R202, 0x16, PT ;  /* 0x00000016ca00780c */ /* 0x000fe20003f44270 */
[----:B-1----:R-:W-:Y:S02]  /*2480*/  IMAD.WIDE R64, R154, 0x2, R236 ;  /* 0x000000029a407825 */ /* 0x002fe400078e02ec */
[----:B------:R1:W2:Y:S01]  /*2490*/  @P4 LDG.E.U16 R52, [R66.64] ;  /* 0x0000000442344981 */ /* 0x0002a2000c1e1500 */
[----:B------:R-:W-:Y:S02]  /*24a0*/  ISETP.GT.AND P5, PT, R202, 0x13, PT ;  /* 0x00000013ca00780c */ /* 0x000fe40003fa4270 */
[----:B0-----:R-:W-:Y:S02]  /*24b0*/  PRMT R54, RZ, 0x7610, R54 ;  /* 0x00007610ff367816 */ /* 0x001fe40000000036 */
[----:B------:R-:W-:Y:S01]  /*24c0*/  PRMT R55, RZ, 0x7610, R55 ;  /* 0x00007610ff377816 */ /* 0x000fe20000000037 */
[----:B-1----:R-:W-:-:S03]  /*24d0*/  IMAD.WIDE R66, R155, 0x2, R236 ;  /* 0x000000029b427825 */ /* 0x002fc600078e02ec */
[----:B------:R0:W2:Y:S01]  /*24e0*/  @P1 LDG.E.U16 R54, [R64.64] ;  /* 0x0000000440361981 */ /* 0x0000a2000c1e1500 */
[----:B------:R-:W-:-:S03]  /*24f0*/  ISETP.GT.AND P1, PT, R202, 0x18, PT ;  /* 0x00000018ca00780c */ /* 0x000fc60003f24270 */
[----:B------:R1:W2:Y:S01]  /*2500*/  @P0 LDG.E.U16 R55, [R66.64] ;  /* 0x0000000442370981 */ /* 0x0002a2000c1e1500 */
[----:B------:R-:W-:Y:S01]  /*2510*/  ISETP.GT.AND P3, PT, R202, 0x17, PT ;  /* 0x00000017ca00780c */ /* 0x000fe20003f64270 */
[----:B------:R-:W-:Y:S01]  /*2520*/  IMAD.WIDE R72, R153, 0x2, R236 ;  /* 0x0000000299487825 */ /* 0x000fe200078e02ec */
[----:B------:R-:W-:Y:S02]  /*2530*/  PRMT R53, RZ, 0x7610, R53 ;  /* 0x00007610ff357816 */ /* 0x000fe40000000035 */
[----:B0-----:R-:W-:Y:S01]  /*2540*/  PRMT R64, RZ, 0x7610, R64 ;  /* 0x00007610ff407816 */ /* 0x001fe20000000040 */
[----:B-1----:R-:W-:Y:S01]  /*2550*/  IMAD.WIDE R66, R156, 0x2, R236 ;  /* 0x000000029c427825 */ /* 0x002fe200078e02ec */
[----:B------:R-:W-:Y:S02]  /*2560*/  ISETP.GT.AND P0, PT, R202, 0x19, PT ;  /* 0x00000019ca00780c */ /* 0x000fe40003f04270 */
[----:B------:R0:W2:Y:S01]  /*2570*/  @P5 LDG.E.U16 R53, [R72.64] ;  /* 0x0000000448355981 */ /* 0x0000a2000c1e1500 */
[----:B------:R-:W-:-:S03]  /*2580*/  PRMT R249, RZ, 0x7610, R249 ;  /* 0x00007610fff97816 */ /* 0x000fc600000000f9 */
[----:B------:R1:W2:Y:S01]  /*2590*/  @P2 LDG.E.U16 R64, [R66.64] ;  /* 0x0000000442402981 */ /* 0x0002a2000c1e1500 */
[----:B------:R-:W-:Y:S01]  /*25a0*/  ISETP.GT.AND P2, PT, R202, 0x1b, PT ;  /* 0x0000001bca00780c */ /* 0x000fe20003f44270 */
[----:B------:R-:W-:Y:S01]  /*25b0*/  IMAD.WIDE R74, R158, 0x2, R236 ;  /* 0x000000029e4a7825 */ /* 0x000fe200078e02ec */
[----:B------:R-:W-:-:S03]  /*25c0*/  PRMT R65, RZ, 0x7610, R65 ;  /* 0x00007610ff417816 */ /* 0x000fc60000000041 */
[----:B0-----:R-:W-:Y:S01]  /*25d0*/  IMAD.WIDE R72, R157, 0x2, R236 ;  /* 0x000000029d487825 */ /* 0x001fe200078e02ec */
[C---:B------:R-:W-:Y:S01]  /*25e0*/  ISETP.GT.AND P4, PT, R202.reuse, 0x1a, PT ;  /* 0x0000001aca00780c */ /* 0x040fe20003f84270 */
[----:B------:R0:W2:Y:S01]  /*25f0*/  @P1 LDG.E.U16 R249, [R74.64] ;  /* 0x000000044af91981 */ /* 0x0000a2000c1e1500 */
[----:B------:R-:W-:Y:S01]  /*2600*/  PRMT R245, RZ, 0x7610, R245 ;  /* 0x00007610fff57816 */ /* 0x000fe200000000f5 */
[----:B------:R-:W-:Y:S01]  /*2610*/  IMAD.WIDE R76, R161, 0x2, R236 ;  /* 0x00000002a14c7825 */ /* 0x000fe200078e02ec */
[----:B-1----:R-:W-:Y:S01]  /*2620*/  PRMT R67, RZ, 0x7610, R67 ;  /* 0x00007610ff437816 */ /* 0x002fe20000000043 */
[----:B------:R1:W2:Y:S01]  /*2630*/  @P3 LDG.E.U16 R65, [R72.64] ;  /* 0x0000000448413981 */ /* 0x0002a2000c1e1500 */
[C---:B------:R-:W-:Y:S02]  /*2640*/  ISETP.GT.AND P1, PT, R202.reuse, 0x1c, PT ;  /* 0x0000001cca00780c */ /* 0x040fe40003f24270 */
[----:B------:R-:W-:Y:S02]  /*2650*/  PRMT R66, RZ, 0x7610, R66 ;  /* 0x00007610ff427816 */ /* 0x000fe40000000042 */
[----:B------:R0:W2:Y:S01]  /*2660*/  @P2 LDG.E.U16 R67, [R76.64] ;  /* 0x000000044c432981 */ /* 0x0000a2000c1e1500 */
[----:B-1----:R-:W-:Y:S01]  /*2670*/  IMAD.WIDE R72, R159, 0x2, R236 ;  /* 0x000000029f487825 */ /* 0x002fe200078e02ec */
[----:B------:R-:W-:-:S02]  /*2680*/  ISETP.GT.AND P2, PT, R202, 0x1f, PT ;  /* 0x0000001fca00780c */ /* 0x000fc40003f44270 */
[----:B------:R-:W-:Y:S01]  /*2690*/  ISETP.GT.AND P3, PT, R202, 0x1e, PT ;  /* 0x0000001eca00780c */ /* 0x000fe20003f64270 */
[--C-:B0-----:R-:W-:Y:S01]  /*26a0*/  IMAD.WIDE R74, R160, 0x2, R236.reuse ;  /* 0x00000002a04a7825 */ /* 0x101fe200078e02ec */
[----:B------:R0:W2:Y:S03]  /*26b0*/  @P0 LDG.E.U16 R245, [R72.64] ;  /* 0x0000000448f50981 */ /* 0x0000a6000c1e1500 */
[----:B------:R-:W-:Y:S01]  /*26c0*/  IMAD.WIDE R80, R162, 0x2, R236 ;  /* 0x00000002a2507825 */ /* 0x000fe200078e02ec */
[----:B------:R1:W2:Y:S01]  /*26d0*/  @P4 LDG.E.U16 R66, [R74.64] ;  /* 0x000000044a424981 */ /* 0x0002a2000c1e1500 */
[----:B------:R-:W-:Y:S02]  /*26e0*/  ISETP.GT.AND P0, PT, R202, 0x1d, PT ;  /* 0x0000001dca00780c */ /* 0x000fe40003f04270 */
[----:B0-----:R-:W-:Y:S01]  /*26f0*/  PRMT R72, RZ, 0x7610, R72 ;  /* 0x00007610ff487816 */ /* 0x001fe20000000048 */
[----:B------:R-:W-:Y:S01]  /*2700*/  IMAD.WIDE R78, R164, 0x2, R236 ;  /* 0x00000002a44e7825 */ /* 0x000fe200078e02ec */
[----:B-1----:R-:W-:-:S04]  /*2710*/  PRMT R75, RZ, 0x7610, R75 ;  /* 0x00007610ff4b7816 */ /* 0x002fc8000000004b */
[----:B------:R0:W2:Y:S01]  /*2720*/  @P1 LDG.E.U16 R72, [R80.64] ;  /* 0x0000000450481981 */ /* 0x0000a2000c1e1500 */
[----:B------:R-:W-:Y:S01]  /*2730*/  PRMT R74, RZ, 0x7610, R74 ;  /* 0x00007610ff4a7816 */ /* 0x000fe2000000004a */
[----:B------:R-:W-:Y:S01]  /*2740*/  IMAD.WIDE R76, R163, 0x2, R236 ;  /* 0x00000002a34c7825 */ /* 0x000fe200078e02ec */
[----:B------:R-:W-:Y:S02]  /*2750*/  PRMT R73, RZ, 0x7610, R73 ;  /* 0x00007610ff497816 */ /* 0x000fe40000000049 */
[C---:B------:R-:W-:Y:S02]  /*2760*/  ISETP.GT.AND P1, PT, R202.reuse, 0x21, PT ;  /* 0x00000021ca00780c */ /* 0x040fe40003f24270 */
[----:B------:R1:W2:Y:S01]  /*2770*/  @P3 LDG.E.U16 R74, [R78.64] ;  /* 0x000000044e4a3981 */ /* 0x0002a2000c1e1500 */
[----:B0-----:R-:W-:Y:S01]  /*2780*/  IMAD.WIDE R80, R165, 0x2, R236 ;  /* 0x00000002a5507825 */ /* 0x001fe200078e02ec */
[C---:B------:R-:W-:Y:S02]  /*2790*/  ISETP.GT.AND P3, PT, R202.reuse, 0x23, PT ;  /* 0x00000023ca00780c */ /* 0x040fe40003f64270 */
[----:B------:R0:W2:Y:S04]  /*27a0*/  @P0 LDG.E.U16 R73, [R76.64] ;  /* 0x000000044c490981 */ /* 0x0000a8000c1e1500 */
[----:B------:R1:W2:Y:S01]  /*27b0*/  @P2 LDG.E.U16 R75, [R80.64] ;  /* 0x00000004504b2981 */ /* 0x0002a2000c1e1500 */
[----:B------:R-:W-:-:S02]  /*27c0*/  ISETP.GT.AND P2, PT, R202, 0x22, PT ;  /* 0x00000022ca00780c */ /* 0x000fc40003f44270 */
[----:B------:R-:W-:Y:S02]  /*27d0*/  ISETP.GT.AND P0, PT, R202, 0x20, PT ;  /* 0x00000020ca00780c */ /* 0x000fe40003f04270 */
[----:B------:R-:W-:Y:S01]  /*27e0*/  PRMT R247, RZ, 0x7610, R247 ;  /* 0x00007610fff77816 */ /* 0x000fe200000000f7 */
[----:B------:R-:W-:Y:S01]  /*27f0*/  IMAD.WIDE R82, R168, 0x2, R236 ;  /* 0x00000002a8527825 */ /* 0x000fe200078e02ec */
[----:B0-----:R-:W-:Y:S02]  /*2800*/  PRMT R76, RZ, 0x7610, R76 ;  /* 0x00007610ff4c7816 */ /* 0x001fe4000000004c */
[----:B------:R-:W-:Y:S01]  /*2810*/  PRMT R77, RZ, 0x7610, R77 ;  /* 0x00007610ff4d7816 */ /* 0x000fe2000000004d */
[----:B-1----:R-:W-:-:S04]  /*2820*/  IMAD.WIDE R80, R167, 0x2, R236 ;  /* 0x00000002a7507825 */ /* 0x002fc800078e02ec */
[----:B------:R-:W-:Y:S01]  /*2830*/  IMAD.WIDE R100, R169, 0x2, R236 ;  /* 0x00000002a9647825 */ /* 0x000fe200078e02ec */
[----:B------:R0:W2:Y:S01]  /*2840*/  @P1 LDG.E.U16 R247, [R80.64] ;  /* 0x0000000450f71981 */ /* 0x0000a2000c1e1500 */
[----:B------:R-:W-:Y:S02]  /*2850*/  PRMT R248, RZ, 0x7610, R248 ;  /* 0x00007610fff87816 */ /* 0x000fe400000000f8 */
[----:B------:R-:W-:Y:S01]  /*2860*/  ISETP.GT.AND P1, PT, R202, 0x24, PT ;  /* 0x00000024ca00780c */ /* 0x000fe20003f24270 */
[----:B------:R1:W2:Y:S01]  /*2870*/  @P2 LDG.E.U16 R76, [R82.64] ;  /* 0x00000004524c2981 */ /* 0x0002a2000c1e1500 */
[----:B------:R-:W-:Y:S01]  /*2880*/  IMAD.WIDE R78, R166, 0x2, R236 ;  /* 0x00000002a64e7825 */ /* 0x000fe200078e02ec */
[C---:B------:R-:W-:Y:S02]  /*2890*/  ISETP.GT.AND P2, PT, R202.reuse, 0x25, PT ;  /* 0x00000025ca00780c */ /* 0x040fe40003f44270 */
[----:B------:R0:W2:Y:S01]  /*28a0*/  @P3 LDG.E.U16 R77, [R100.64] ;  /* 0x00000004644d3981 */ /* 0x0000a2000c1e1500 */
[----:B------:R-:W-:-:S03]  /*28b0*/  ISETP.GT.AND P3, PT, R202, 0x26, PT ;  /* 0x00000026ca00780c */ /* 0x000fc60003f64270 */
[----:B------:R0:W2:Y:S01]  /*28c0*/  @P0 LDG.E.U16 R248, [R78.64] ;  /* 0x000000044ef80981 */ /* 0x0000a2000c1e1500 */
[----:B------:R-:W-:Y:S01]  /*28d0*/  ISETP.GT.AND P0, PT, R202, 0x28, PT ;  /* 0x00000028ca00780c */ /* 0x000fe20003f04270 */
[----:B-1----:R-:W-:Y:S01]  /*28e0*/  IMAD.WIDE R82, R170, 0x2, R236 ;  /* 0x00000002aa527825 */ /* 0x002fe200078e02ec */
[----:B------:R-:W-:Y:S02]  /*28f0*/  ISETP.GT.AND P4, PT, R202, 0x27, PT ;  /* 0x00000027ca00780c */ /* 0x000fe40003f84270 */
[----:B0-----:R-:W-:Y:S01]  /*2900*/  PRMT R80, RZ, 0x7610, R80 ;  /* 0x00007610ff507816 */ /* 0x001fe20000000050 */
[----:B------:R-:W-:Y:S01]  /*2910*/  IMAD.WIDE R100, R171, 0x2, R236 ;  /* 0x00000002ab647825 */ /* 0x000fe200078e02ec */
[----:B------:R-:W-:Y:S02]  /*2920*/  PRMT R78, RZ, 0x7610, R78 ;  /* 0x00007610ff4e7816 */ /* 0x000fe4000000004e */
[----:B------:R-:W-:Y:S01]  /*2930*/  PRMT R79, RZ, 0x7610, R79 ;  /* 0x00007610ff4f7816 */ /* 0x000fe2000000004f */
[----:B------:R-:W-:Y:S01]  /*2940*/  IMAD.WIDE R102, R172, 0x2, R236 ;  /* 0x00000002ac667825 */ /* 0x000fe200078e02ec */
[----:B------:R-:W-:-:S02]  /*2950*/  PRMT R140, RZ, 0x7610, R140 ;  /* 0x00007610ff8c7816 */ /* 0x000fc4000000008c */
[----:B------:R0:W2:Y:S01]  /*2960*/  @P1 LDG.E.U16 R78, [R82.64] ;  /* 0x00000004524e1981 */ /* 0x0000a2000c1e1500 */
[C---:B------:R-:W-:Y:S02]  /*2970*/  ISETP.GT.AND P1, PT, R202.reuse, 0x29, PT ;  /* 0x00000029ca00780c */ /* 0x040fe40003f24270 */
[----:B------:R-:W-:Y:S01]  /*2980*/  PRMT R81, RZ, 0x7610, R81 ;  /* 0x00007610ff517816 */ /* 0x000fe20000000051 */
[----:B------:R1:W2:Y:S01]  /*2990*/  @P2 LDG.E.U16 R79, [R100.64] ;  /* 0x00000004644f2981 */ /* 0x0002a2000c1e1500 */
[----:B------:R-:W-:-:S03]  /*29a0*/  ISETP.GT.AND P2, PT, R202, 0x2a, PT ;  /* 0x0000002aca00780c */ /* 0x000fc60003f44270 */
[----:B------:R1:W2:Y:S01]  /*29b0*/  @P3 LDG.E.U16 R80, [R102.64] ;  /* 0x0000000466503981 */ /* 0x0002a2000c1e1500 */
[----:B------:R-:W-:Y:S01]  /*29c0*/  ISETP.GT.AND P3, PT, R202, 0x2b, PT ;  /* 0x0000002bca00780c */ /* 0x000fe20003f64270 */
[----:B0-----:R-:W-:-:S04]  /*29d0*/  IMAD.WIDE R82, R173, 0x2, R236 ;  /* 0x00000002ad527825 */ /* 0x001fc800078e02ec */
[----:B-1----:R-:W-:Y:S01]  /*29e0*/  IMAD.WIDE R100, R174, 0x2, R236 ;  /* 0x00000002ae647825 */ /* 0x002fe200078e02ec */
[----:B------:R0:W2:Y:S01]  /*29f0*/  @P4 LDG.E.U16 R81, [R82.64] ;  /* 0x0000000452514981 */ /* 0x0000a2000c1e1500 */
[----:B------:R-:W-:-:S03]  /*2a00*/  PRMT R246, RZ, 0x7610, R246 ;  /* 0x00007610fff67816 */ /* 0x000fc600000000f6 */
[----:B------:R1:W2:Y:S01]  /*2a10*/  @P0 LDG.E.U16 R140, [R100.64] ;  /* 0x00000004648c0981 */ /* 0x0002a2000c1e1500 */
[----:B------:R-:W-:Y:S01]  /*2a20*/  ISETP.GT.AND P0, PT, R202, 0x2c, PT ;  /* 0x0000002cca00780c */ /* 0x000fe20003f04270 */
[----:B------:R-:W-:Y:S01]  /*2a30*/  IMAD.WIDE R102, R176, 0x2, R236 ;  /* 0x00000002b0667825 */ /* 0x000fe200078e02ec */
[----:B------:R-:W-:Y:S02]  /*2a40*/  ISETP.GT.AND P4, PT, R202, 0x2d, PT ;  /* 0x0000002dca00780c */ /* 0x000fe40003f84270 */
[----:B0-----:R-:W-:Y:S01]  /*2a50*/  PRMT R82, RZ, 0x7610, R82 ;  /* 0x00007610ff527816 */ /* 0x001fe20000000052 */
[----:B------:R-:W-:Y:S01]  /*2a60*/  IMAD.WIDE R104, R177, 0x2, R236 ;  /* 0x00000002b1687825 */ /* 0x000fe200078e02ec */
[----:B------:R-:W-:-:S03]  /*2a70*/  PRMT R83, RZ, 0x7610, R83 ;  /* 0x00007610ff537816 */ /* 0x000fc60000000053 */
[----:B-1----:R-:W-:Y:S01]  /*2a80*/  IMAD.WIDE R100, R175, 0x2, R236 ;  /* 0x00000002af647825 */ /* 0x002fe200078e02ec */
[----:B------:R0:W2:Y:S04]  /*2a90*/  @P2 LDG.E.U16 R82, [R102.64] ;  /* 0x0000000466522981 */ /* 0x0000a8000c1e1500 */
[----:B------:R1:W2:Y:S01]  /*2aa0*/  @P1 LDG.E.U16 R246, [R100.64] ;  /* 0x0000000464f61981 */ /* 0x0002a2000c1e1500 */
[----:B------:R-:W-:-:S03]  /*2ab0*/  ISETP.GT.AND P1, PT, R202, 0x2e, PT ;  /* 0x0000002eca00780c */ /* 0x000fc60003f24270 */
[----:B------:R1:W2:Y:S01]  /*2ac0*/  @P3 LDG.E.U16 R83, [R104.64] ;  /* 0x0000000468533981 */ /* 0x0002a2000c1e1500 */
[----:B0-----:R-:W-:Y:S01]  /*2ad0*/  IMAD.WIDE R102, R178, 0x2, R236 ;  /* 0x00000002b2667825 */ /* 0x001fe200078e02ec */
[----:B-1----:R-:W-:Y:S02]  /*2ae0*/  PRMT R100, RZ, 0x7610, R100 ;  /* 0x00007610ff647816 */ /* 0x002fe40000000064 */
[----:B------:R-:W-:Y:S01]  /*2af0*/  PRMT R101, RZ, 0x7610, R101 ;  /* 0x00007610ff657816 */ /* 0x000fe20000000065 */
[----:B------:R-:W-:-:S03]  /*2b00*/  IMAD.WIDE R104, R179, 0x2, R236 ;  /* 0x00000002b3687825 */ /* 0x000fc600078e02ec */
[----:B------:R0:W2:Y:S01]  /*2b10*/  @P0 LDG.E.U16 R100, [R102.64] ;  /* 0x0000000466640981 */ /* 0x0000a2000c1e1500 */
[----:B------:R-:W-:-:S03]  /*2b20*/  ISETP.GT.AND P0, PT, R202, 0x30, PT ;  /* 0x00000030ca00780c */ /* 0x000fc60003f04270 */
[----:B------:R1:W2:Y:S01]  /*2b30*/  @P4 LDG.E.U16 R101, [R104.64] ;  /* 0x0000000468654981 */ /* 0x0002a2000c1e1500 */
[----:B0-----:R-:W-:Y:S01]  /*2b40*/  PRMT R102, RZ, 0x7610, R102 ;  /* 0x00007610ff667816 */ /* 0x001fe20000000066 */
[----:B-1----:R-:W-:Y:S01]  /*2b50*/  IMAD.WIDE R104, R180, 0x2, R236 ;  /* 0x00000002b4687825 */ /* 0x002fe200078e02ec */
[----:B------:R-:W-:Y:S02]  /*2b60*/  PRMT R141, RZ, 0x7610, R141 ;  /* 0x00007610ff8d7816 */ /* 0x000fe4000000008d */
[C---:B------:R-:W-:Y:S02]  /*2b70*/  ISETP.GT.AND P2, PT, R202.reuse, 0x2f, PT ;  /* 0x0000002fca00780c */ /* 0x040fe40003f44270 */
[----:B------:R0:W3:Y:S01]  /*2b80*/  @P1 LDG.E.U16 R102, [R104.64] ;  /* 0x0000000468661981 */ /* 0x0000e2000c1e1500 */
[----:B------:R-:W-:Y:S02]  /*2b90*/  ISETP.GT.AND P1, PT, R202, 0x31, PT ;  /* 0x00000031ca00780c */ /* 0x000fe40003f24270 */
[----:B------:R-:W-:Y:S01]  /*2ba0*/  PRMT R244, RZ, 0x7610, R244 ;  /* 0x00007610fff47816 */ /* 0x000fe200000000f4 */
[----:B0-----:R-:W-:Y:S01]  /*2bb0*/  IMAD.WIDE R104, R182, 0x2, R236 ;  /* 0x00000002b6687825 */ /* 0x001fe200078e02ec */
[----:B------:R-:W-:-:S04]  /*2bc0*/  PRMT R103, RZ, 0x7610, R103 ;  /* 0x00007610ff677816 */ /* 0x000fc80000000067 */
[----:B------:R0:W3:Y:S01]  /*2bd0*/  @P0 LDG.E.U16 R141, [R104.64] ;  /* 0x00000004688d0981 */ /* 0x0000e2000c1e1500 */
[----:B------:R-:W-:Y:S01]  /*2be0*/  ISETP.GT.AND P0, PT, R202, 0x32, PT ;  /* 0x00000032ca00780c */ /* 0x000fe20003f04270 */
[----:B------:R-:W-:-:S05]  /*2bf0*/  IMAD.WIDE R106, R181, 0x2, R236 ;  /* 0x00000002b56a7825 */ /* 0x000fca00078e02ec */
[----:B------:R1:W3:Y:S01]  /*2c00*/  @P2 LDG.E.U16 R103, [R106.64] ;  /* 0x000000046a672981 */ /* 0x0002e2000c1e1500 */
[----:B0-----:R-:W-:-:S05]  /*2c10*/  IMAD.WIDE R104, R183, 0x2, R236 ;  /* 0x00000002b7687825 */ /* 0x001fca00078e02ec */
[----:B------:R0:W3:Y:S01]  /*2c20*/  @P1 LDG.E.U16 R244, [R104.64] ;  /* 0x0000000468f41981 */ /* 0x0000e2000c1e1500 */
[----:B------:R-:W-:Y:S01]  /*2c30*/  ISETP.GT.AND P1, PT, R202, 0x33, PT ;  /* 0x00000033ca00780c */ /* 0x000fe20003f24270 */
[----:B-1----:R-:W-:Y:S01]  /*2c40*/  IMAD.WIDE R106, R184, 0x2, R236 ;  /* 0x00000002b86a7825 */ /* 0x002fe200078e02ec */
[----:B0-----:R-:W-:Y:S02]  /*2c50*/  PRMT R104, RZ, 0x7610, R104 ;  /* 0x00007610ff687816 */ /* 0x001fe40000000068 */
[----:B------:R-:W-:-:S04]  /*2c60*/  PRMT R105, RZ, 0x7610, R105 ;  /* 0x00007610ff697816 */ /* 0x000fc80000000069 */
[----:B------:R0:W4:Y:S01]  /*2c70*/  @P0 LDG.E.U16 R104, [R106.64] ;  /* 0x000000046a680981 */ /* 0x000122000c1e1500 */
[----:B------:R-:W-:Y:S01]  /*2c80*/  ISETP.GT.AND P0, PT, R202, 0x34, PT ;  /* 0x00000034ca00780c */ /* 0x000fe20003f04270 */
[----:B------:R-:W-:-:S04]  /*2c90*/  IMAD.WIDE R108, R186, 0x2, R236 ;  /* 0x00000002ba6c7825 */ /* 0x000fc800078e02ec */
[----:B0-----:R-:W-:-:S05]  /*2ca0*/  IMAD.WIDE R106, R185, 0x2, R236 ;  /* 0x00000002b96a7825 */ /* 0x001fca00078e02ec */
[----:B------:R0:W4:Y:S01]  /*2cb0*/  @P1 LDG.E.U16 R105, [R106.64] ;  /* 0x000000046a691981 */ /* 0x000122000c1e1500 */
[----:B------:R-:W-:Y:S02]  /*2cc0*/  ISETP.GT.AND P1, PT, R202, 0x35, PT ;  /* 0x00000035ca00780c */ /* 0x000fe40003f24270 */
        /* <DEDUP_REMOVED lines=11> */
[----:B------:R-:W-:Y:S02]  /*2d80*/  ISETP.GT.AND P0, PT, R202, 0x38, PT ;  /* 0x00000038ca00780c */ /* 0x000fe40003f04270 */
[----:B------:R-:W-:Y:S01]  /*2d90*/  PRMT R142, RZ, 0x7610, R142 ;  /* 0x00007610ff8e7816 */ /* 0x000fe2000000008e */
[----:B0-----:R-:W-:-:S05]  /*2da0*/  IMAD.WIDE R110, R189, 0x2, R236 ;  /* 0x00000002bd6e7825 */ /* 0x001fca00078e02ec */
[----:B------:R0:W4:Y:S01]  /*2db0*/  @P1 LDG.E.U16 R109, [R110.64] ;  /* 0x000000046e6d1981 */ /* 0x000122000c1e1500 */
[----:B------:R-:W-:Y:S02]  /*2dc0*/  ISETP.GT.AND P1, PT, R202, 0x39, PT ;  /* 0x00000039ca00780c */ /* 0x000fe40003f24270 */
[----:B------:R-:W-:Y:S01]  /*2dd0*/  PRMT R242, RZ, 0x7610, R242 ;  /* 0x00007610fff27816 */ /* 0x000fe200000000f2 */
[----:B0-----:R-:W-:-:S05]  /*2de0*/  IMAD.WIDE R110, R190, 0x2, R236 ;  /* 0x00000002be6e7825 */ /* 0x001fca00078e02ec */
[----:B------:R0:W4:Y:S01]  /*2df0*/  @P0 LDG.E.U16 R142, [R110.64] ;  /* 0x000000046e8e0981 */ /* 0x000122000c1e1500 */
[----:B------:R-:W-:Y:S01]  /*2e00*/  ISETP.GT.AND P0, PT, R202, 0x3a, PT ;  /* 0x0000003aca00780c */ /* 0x000fe20003f04270 */
[----:B------:R-:W-:-:S04]  /*2e10*/  IMAD.WIDE R112, R192, 0x2, R236 ;  /* 0x00000002c0707825 */ /* 0x000fc800078e02ec */
[----:B0-----:R-:W-:-:S05]  /*2e20*/  IMAD.WIDE R110, R191, 0x2, R236 ;  /* 0x00000002bf6e7825 */ /* 0x001fca00078e02ec */
[----:B------:R0:W5:Y:S01]  /*2e30*/  @P1 LDG.E.U16 R242, [R110.64] ;  /* 0x000000046ef21981 */ /* 0x000162000c1e1500 */
[----:B------:R-:W-:Y:S02]  /*2e40*/  ISETP.GT.AND P1, PT, R202, 0x3b, PT ;  /* 0x0000003bca00780c */ /* 0x000fe40003f24270 */
[----:B0-----:R-:W-:Y:S02]  /*2e50*/  PRMT R110, RZ, 0x7610, R110 ;  /* 0x00007610ff6e7816 */ /* 0x001fe4000000006e */
[----:B------:R-:W-:-:S04]  /*2e60*/  PRMT R111, RZ, 0x7610, R111 ;  /* 0x00007610ff6f7816 */ /* 0x000fc8000000006f */
[----:B------:R0:W5:Y:S01]  /*2e70*/  @P0 LDG.E.U16 R110, [R112.64] ;  /* 0x00000004706e0981 */ /* 0x000162000c1e1500 */
        /* <DEDUP_REMOVED lines=11> */
[----:B------:R0:W5:Y:S02]  /*2f30*/  @P1 LDG.E.U16 R113, [R114.64] ;  /* 0x0000000472711981 */ /* 0x000164000c1e1500 */
[----:B0-----:R-:W-:-:S06]  /*2f40*/  PRMT R114, RZ, 0x7610, R114 ;  /* 0x00007610ff727816 */ /* 0x001fcc0000000072 */
[----:B------:R0:W5:Y:S01]  /*2f50*/  @P0 LDG.E.U16 R114, [R124.64] ;  /* 0x000000047c720981 */ /* 0x000162000c1e1500 */
[----:B------:R-:W-:Y:S02]  /*2f60*/  ISETP.GT.AND P0, PT, R202, RZ, PT ;  /* 0x000000ffca00720c */ /* 0x000fe40003f04270 */
[----:B------:R-:W-:-:S11]  /*2f70*/  PRMT R251, RZ, 0x7610, R251 ;  /* 0x00007610fffb7816 */ /* 0x000fd600000000fb */
[----:B------:R-:W5:Y:S01]  /*2f80*/  @P0 LDG.E.U16 R251, [R236.64] ;  /* 0x00000004ecfb0981 */ /* 0x000f62000c1e1500 */
[----:B------:R-:W-:Y:S01]  /*2f90*/  ISETP.GT.AND P1, PT, R202, 0x3f, PT ;  /* 0x0000003fca00780c */ /* 0x000fe20003f24270 */
[----:B0-----:R-:W-:Y:S01]  /*2fa0*/  IMAD.WIDE R124, R197, 0x2, R236 ;  /* 0x00000002c57c7825 */ /* 0x001fe200078e02ec */
[----:B------:R-:W-:-:S11]  /*2fb0*/  PRMT R115, RZ, 0x7610, R115 ;  /* 0x00007610ff737816 */ /* 0x000fd60000000073 */
[----:B------:R0:W5:Y:S04]  /*2fc0*/  @P1 LDG.E.U16 R115, [R124.64] ;  /* 0x000000047c731981 */ /* 0x000168000c1e1500 */
[----:B------:R-:W-:Y:S01]  /*2fd0*/  BAR.SYNC.DEFER_BLOCKING 0x0 ;  /* 0x0000000000007b1d */ /* 0x000fe20000010000 */
[----:B------:R-:W-:Y:S02]  /*2fe0*/  LOP3.LUT R205, R205, R204, RZ, 0x3c, !PT ;  /* 0x000000cccdcd7212 */ /* 0x000fe400078e3cff */
[----:B------:R-:W-:Y:S02]  /*2ff0*/  ISETP.GE.AND P0, PT, R200, R202, PT ;  /* 0x000000cac800720c */ /* 0x000fe40003f06270 */
[----:B------:R-:W-:-:S04]  /*3000*/  LOP3.LUT R204, R205, R204, RZ, 0x3c, !PT ;  /* 0x000000cccdcc7212 */ /* 0x000fc800078e3cff */
[----:B------:R-:W-:Y:S02]  /*3010*/  LOP3.LUT R205, R205, R204, RZ, 0x3c, !PT ;  /* 0x000000cccdcd7212 */ /* 0x000fe400078e3cff */
[----:B0-----:R-:W-:Y:S02]  /*3020*/  PRMT R124, RZ, 0x7610, R124 ;  /* 0x00007610ff7c7816 */ /* 0x001fe4000000007c */
[----:B------:R-:W-:Y:S02]  /*3030*/  PRMT R125, RZ, 0x7610, R125 ;  /* 0x00007610ff7d7816 */ /* 0x000fe4000000007d */
[----:B------:R-:W-:Y:S01]  /*3040*/  LOP3.LUT R213, R213, R212, RZ, 0x3c, !PT ;  /* 0x000000d4d5d57212 */ /* 0x000fe200078e3cff */
[----:B--2---:R0:W-:Y:S04]  /*3050*/  STS.U16 [R0+0x1000], R126 ;  /* 0x0010007e00007388 */ /* 0x0041e80000000400 */
[----:B------:R1:W-:Y:S01]  /*3060*/  STS.U16 [R0+0x2000], R207 ;  /* 0x002000cf00007388 */ /* 0x0003e20000000400 */
[----:B0-----:R-:W-:-:S04]  /*3070*/  IMAD.WIDE R126, R199, 0x2, R204 ;  /* 0x00000002c77e7825 */ /* 0x001fc800078e02cc */
[----:B-1----:R-:W-:Y:S01]  /*3080*/  IMAD.MOV.U32 R207, RZ, RZ, R206 ;  /* 0x000000ffffcf7224 */ /* 0x002fe200078e00ce */
[----:B------:R0:W2:Y:S01]  /*3090*/  @!P0 LDG.E.U16 R124, [R126.64] ;  /* 0x000000047e7c8981 */ /* 0x0000a2000c1e1500 */
[----:B------:R-:W-:Y:S01]  /*30a0*/  IMAD.MOV.U32 R206, RZ, RZ, R250 ;  /* 0x000000ffffce7224 */ /* 0x000fe200078e00fa */
[----:B------:R-:W-:Y:S02]  /*30b0*/  LOP3.LUT R212, R213, R212, RZ, 0x3c, !PT ;  /* 0x000000d4d5d47212 */ /* 0x000fe400078e3cff */
[----:B------:R-:W-:Y:S01]  /*30c0*/  STS.U16 [R0+0x3000], R249 ;  /* 0x003000f900007388 */ /* 0x000fe20000000400 */
[----:B0-----:R-:W-:-:S03]  /*30d0*/  IMAD.WIDE R126, R199, 0x2, R206 ;  /* 0x00000002c77e7825 */ /* 0x001fc600078e02ce */
[----:B------:R0:W-:Y:S01]  /*30e0*/  STS.U16 [R0+0x4000], R248 ;  /* 0x004000f800007388 */ /* 0x0001e20000000400 */
[----:B------:R-:W-:-:S03]  /*30f0*/  LOP3.LUT R215, R215, R214, RZ, 0x3c, !PT ;  /* 0x000000d6d7d77212 */ /* 0x000fc600078e3cff */
[----:B------:R1:W2:Y:S01]  /*3100*/  @!P0 LDG.E.U16 R125, [R126.64] ;  /* 0x000000047e7d8981 */ /* 0x0002a2000c1e1500 */
[----:B------:R-:W-:Y:S02]  /*3110*/  LOP3.LUT R213, R213, R212, RZ, 0x3c, !PT ;  /* 0x000000d4d5d57212 */ /* 0x000fe400078e3cff */
[----:B------:R-:W-:Y:S01]  /*3120*/  LOP3.LUT R214, R215, R214, RZ, 0x3c, !PT ;  /* 0x000000d6d7d67212 */ /* 0x000fe200078e3cff */
[----:B0-----:R-:W-:Y:S01]  /*3130*/  IMAD.WIDE R248, R199, 0x2, R210 ;  /* 0x00000002c7f87825 */ /* 0x001fe200078e02d2 */
[----:B-1----:R-:W-:Y:S01]  /*3140*/  PRMT R127, RZ, 0x7610, R127 ;  /* 0x00007610ff7f7816 */ /* 0x002fe2000000007f */
[----:B------:R0:W-:Y:S01]  /*3150*/  STS.U16 [R0+0x5000], R140 ;  /* 0x0050008c00007388 */ /* 0x0001e20000000400 */
[----:B------:R-:W-:Y:S02]  /*3160*/  LOP3.LUT R217, R217, R216, RZ, 0x3c, !PT ;  /* 0x000000d8d9d97212 */ /* 0x000fe400078e3cff */
[----:B------:R-:W-:Y:S02]  /*3170*/  LOP3.LUT R215, R215, R214, RZ, 0x3c, !PT ;  /* 0x000000d6d7d77212 */ /* 0x000fe400078e3cff */
[----:B------:R1:W2:Y:S01]  /*3180*/  @!P0 LDG.E.U16 R127, [R248.64] ;  /* 0x00000004f87f8981 */ /* 0x0002a2000c1e1500 */
[----:B------:R-:W-:-:S02]  /*3190*/  LOP3.LUT R216, R217, R216, RZ, 0x3c, !PT ;  /* 0x000000d8d9d87212 */ /* 0x000fc400078e3cff */
[----:B0-----:R-:W-:Y:S01]  /*31a0*/  PRMT R140, RZ, 0x7610, R140 ;  /* 0x00007610ff8c7816 */ /* 0x001fe2000000008c */
[----:B---3--:R0:W-:Y:S01]  /*31b0*/  STS.U16 [R0+0x6000], R141 ;  /* 0x0060008d00007388 */ /* 0x0081e20000000400 */
[----:B-1----:R-:W-:Y:S01]  /*31c0*/  IMAD.WIDE R248, R199, 0x2, R212 ;  /* 0x00000002c7f87825 */ /* 0x002fe200078e02d4 */
[----:B------:R-:W-:Y:S02]  /*31d0*/  LOP3.LUT R219, R219, R218, RZ, 0x3c, !PT ;  /* 0x000000dadbdb7212 */ /* 0x000fe400078e3cff */
[----:B------:R-:W-:Y:S02]  /*31e0*/  LOP3.LUT R217, R217, R216, RZ, 0x3c, !PT ;  /* 0x000000d8d9d97212 */ /* 0x000fe400078e3cff */
[----:B------:R1:W3:Y:S01]  /*31f0*/  @!P0 LDG.E.U16 R140, [R248.64] ;  /* 0x00000004f88c8981 */ /* 0x0002e2000c1e1500 */
[----:B0-----:R-:W-:Y:S02]  /*3200*/  PRMT R141, RZ, 0x7610, R141 ;  /* 0x00007610ff8d7816 */ /* 0x001fe4000000008d */
[----:B------:R-:W-:Y:S01]  /*3210*/  LOP3.LUT R218, R219, R218, RZ, 0x3c, !PT ;  /* 0x000000dadbda7212 */ /* 0x000fe200078e3cff */
[----:B-1----:R-:W-:-:S03]  /*3220*/  IMAD.WIDE R248, R199, 0x2, R214 ;  /* 0x00000002c7f87825 */ /* 0x002fc600078e02d6 */
[----:B------:R-:W-:Y:S02]  /*3230*/  LOP3.LUT R219, R219, R218, RZ, 0x3c, !PT ;  /* 0x000000dadbdb7212 */ /* 0x000fe400078e3cff */
[----:B------:R0:W2:Y:S01]  /*3240*/  @!P0 LDG.E.U16 R141, [R248.64] ;  /* 0x00000004f88d8981 */ /* 0x0000a2000c1e1500 */
[----:B------:R-:W-:Y:S01]  /*3250*/  LOP3.LUT R223, R223, R222, RZ, 0x3c, !PT ;  /* 0x000000dedfdf7212 */ /* 0x000fe200078e3cff */
[----:B0-----:R-:W-:-:S03]  /*3260*/  IMAD.WIDE R248, R199, 0x2, R216 ;  /* 0x00000002c7f87825 */ /* 0x001fc600078e02d8 */
[----:B------:R-:W-:Y:S02]  /*3270*/  LOP3.LUT R222, R223, R222, RZ, 0x3c, !PT ;  /* 0x000000dedfde7212 */ /* 0x000fe400078e3cff */
[----:B------:R-:W-:Y:S02]  /*3280*/  LOP3.LUT R225, R225, R224, RZ, 0x3c, !PT ;  /* 0x000000e0e1e17212 */ /* 0x000fe400078e3cff */
[----:B------:R-:W-:Y:S02]  /*3290*/  LOP3.LUT R223, R223, R222, RZ, 0x3c, !PT ;  /* 0x000000dedfdf7212 */ /* 0x000fe400078e3cff */
[----:B------:R-:W-:Y:S02]  /*32a0*/  LOP3.LUT R224, R225, R224, RZ, 0x3c, !PT ;  /* 0x000000e0e1e07212 */ /* 0x000fe400078e3cff */
[----:B------:R-:W-:Y:S02]  /*32b0*/  LOP3.LUT R227, R227, R226, RZ, 0x3c, !PT ;  /* 0x000000e2e3e37212 */ /* 0x000fe400078e3cff */
[----:B------:R-:W-:-:S02]  /*32c0*/  LOP3.LUT R225, R225, R224, RZ, 0x3c, !PT ;  /* 0x000000e0e1e17212 */ /* 0x000fc400078e3cff */
[----:B------:R-:W-:Y:S02]  /*32d0*/  LOP3.LUT R226, R227, R226, RZ, 0x3c, !PT ;  /* 0x000000e2e3e27212 */ /* 0x000fe400078e3cff */
[----:B------:R-:W-:Y:S02]  /*32e0*/  LOP3.LUT R229, R229, R228, RZ, 0x3c, !PT ;  /* 0x000000e4e5e57212 */ /* 0x000fe400078e3cff */
[----:B------:R-:W-:Y:S02]  /*32f0*/  LOP3.LUT R227, R227, R226, RZ, 0x3c, !PT ;  /* 0x000000e2e3e37212 */ /* 0x000fe400078e3cff */
[----:B------:R-:W-:Y:S02]  /*3300*/  LOP3.LUT R228, R229, R228, RZ, 0x3c, !PT ;  /* 0x000000e4e5e47212 */ /* 0x000fe400078e3cff */
[----:B------:R-:W-:Y:S02]  /*3310*/  LOP3.LUT R231, R231, R230, RZ, 0x3c, !PT ;  /* 0x000000e6e7e77212 */ /* 0x000fe400078e3cff */
[----:B------:R-:W-:-:S02]  /*3320*/  LOP3.LUT R229, R229, R228, RZ, 0x3c, !PT ;  /* 0x000000e4e5e57212 */ /* 0x000fc400078e3cff */
[----:B------:R-:W-:Y:S02]  /*3330*/  LOP3.LUT R230, R231, R230, RZ, 0x3c, !PT ;  /* 0x000000e6e7e67212 */ /* 0x000fe400078e3cff */
[----:B------:R-:W-:Y:S01]  /*3340*/  LOP3.LUT R209, R209, R208, RZ, 0x3c, !PT ;  /* 0x000000d0d1d17212 */ /* 0x000fe200078e3cff */
[----:B----4-:R0:W-:Y:S02]  /*3350*/  STS.U16 [R0+0x7000], R142 ;  /* 0x0070008e00007388 */ /* 0x0101e40000000400 */
[----:B0-----:R-:W-:-:S06]  /*3360*/  PRMT R142, RZ, 0x7610, R142 ;  /* 0x00007610ff8e7816 */ /* 0x001fcc000000008e */
[----:B------:R0:W4:Y:S02]  /*3370*/  @!P0 LDG.E.U16 R142, [R248.64] ;  /* 0x00000004f88e8981 */ /* 0x000124000c1e1500 */
[----:B0-----:R-:W-:Y:S01]  /*3380*/  IMAD.WIDE R248, R199, 0x2, R218 ;  /* 0x00000002c7f87825 */ /* 0x001fe200078e02da */
[----:B------:R-:W-:Y:S02]  /*3390*/  LOP3.LUT R233, R233, R232, RZ, 0x3c, !PT ;  /* 0x000000e8e9e97212 */ /* 0x000fe400078e3cff */
[----:B------:R-:W-:Y:S02]  /*33a0*/  LOP3.LUT R231, R231, R230, RZ, 0x3c, !PT ;  /* 0x000000e6e7e77212 */ /* 0x000fe400078e3cff */
[----:B------:R-:W-:Y:S02]  /*33b0*/  LOP3.LUT R208, R209, R208, RZ, 0x3c, !PT ;  /* 0x000000d0d1d07212 */ /* 0x000fe400078e3cff */
[----:B------:R-:W-:Y:S02]  /*33c0*/  LOP3.LUT R232, R233, R232, RZ, 0x3c, !PT ;  /* 0x000000e8e9e87212 */ /* 0x000fe400078e3cff */
[----:B------:R-:W-:-:S02]  /*33d0*/  LOP3.LUT R235, R235, R234, RZ, 0x3c, !PT ;  /* 0x000000eaebeb7212 */ /* 0x000fc400078e3cff */
[----:B------:R-:W-:Y:S02]  /*33e0*/  LOP3.LUT R209, R209, R208, RZ, 0x3c, !PT ;  /* 0x000000d0d1d17212 */ /* 0x000fe400078e3cff */
[----:B------:R-:W-:Y:S02]  /*33f0*/  LOP3.LUT R233, R233, R232, RZ, 0x3c, !PT ;  /* 0x000000e8e9e97212 */ /* 0x000fe400078e3cff */
[C---:B------:R-:W-:Y:S02]  /*3400*/  LOP3.LUT R234, R235.reuse, R234, RZ, 0x3c, !PT ;  /* 0x000000eaebea7212 */ /* 0x040fe400078e3cff */
[----:B------:R-:W-:Y:S02]  /*3410*/  PRMT R126, RZ, 0x7610, R126 ;  /* 0x00007610ff7e7816 */ /* 0x000fe4000000007e */
[----:B------:R-:W-:Y:S01]  /*3420*/  LOP3.LUT R235, R235, R234, RZ, 0x3c, !PT ;  /* 0x000000eaebeb7212 */ /* 0x000fe200078e3cff */
[----:B-----5:R-:W-:Y:S04]  /*3430*/  STS.U16 [R0], R251 ;  /* 0x000000fb00007388 */ /* 0x020fe80000000400 */
[----:B------:R0:W-:Y:S04]  /*3440*/  STS.U16 [R14+0x200], R143 ;  /* 0x0002008f0e007388 */ /* 0x0001e80000000400 */
[----:B------:R1:W-:Y:S01]  /*3450*/  STS.U16 [R14+0x1200], R241 ;  /* 0x001200f10e007388 */ /* 0x0003e20000000400 */
[----:B0-----:R-:W-:-:S02]  /*3460*/  PRMT R143, RZ, 0x7610, R143 ;  /* 0x00007610ff8f7816 */ /* 0x001fc4000000008f */
[----:B-1----:R-:W-:-:S04]  /*3470*/  PRMT R241, RZ, 0x7610, R241 ;  /* 0x00007610fff17816 */ /* 0x002fc800000000f1 */
[----:B------:R0:W5:Y:S04]  /*3480*/  @!P0 LDG.E.U16 R143, [R248.64] ;  /* 0x00000004f88f8981 */ /* 0x000168000c1e1500 */
[----:B------:R1:W-:Y:S01]  /*3490*/  STS.U16 [R14+0x2200], R243 ;  /* 0x002200f30e007388 */ /* 0x0003e20000000400 */
[----:B0-----:R-:W-:Y:S01]  /*34a0*/  IMAD.WIDE R248, R199, 0x2, R220 ;  /* 0x00000002c7f87825 */ /* 0x001fe200078e02dc */
[----:B-1----:R-:W-:-:S04]  /*34b0*/  PRMT R243, RZ, 0x7610, R243 ;  /* 0x00007610fff37816 */ /* 0x002fc800000000f3 */
[----:B------:R0:W2:Y:S04]  /*34c0*/  @!P0 LDG.E.U16 R241, [R248.64] ;  /* 0x00000004f8f18981 */ /* 0x0000a8000c1e1500 */
[----:B------:R1:W-:Y:S01]  /*34d0*/  STS.U16 [R14+0x3200], R245 ;  /* 0x003200f50e007388 */ /* 0x0003e20000000400 */
[----:B0-----:R-:W-:Y:S01]  /*34e0*/  IMAD.WIDE R248, R199, 0x2, R222 ;  /* 0x00000002c7f87825 */ /* 0x001fe200078e02de */
[----:B-1----:R-:W-:-:S04]  /*34f0*/  PRMT R245, RZ, 0x7610, R245 ;  /* 0x00007610fff57816 */ /* 0x002fc800000000f5 */
[----:B------:R0:W5:Y:S04]  /*3500*/  @!P0 LDG.E.U16 R243, [R248.64] ;  /* 0x00000004f8f38981 */ /* 0x000168000c1e1500 */
        /* <DEDUP_REMOVED lines=11> */
[----:B------:R0:W5:Y:S01]  /*35c0*/  @!P0 LDG.E.U16 R246, [R248.64] ;  /* 0x00000004f8f68981 */ /* 0x000162000c1e1500 */
[----:B------:R-:W-:-:S03]  /*35d0*/  IMAD.WIDE R250, R199, 0x2, R208 ;  /* 0x00000002c7fa7825 */ /* 0x000fc600078e02d0 */
[----:B------:R1:W-:Y:S04]  /*35e0*/  STS.U16 [R14+0x7200], R242 ;  /* 0x007200f20e007388 */ /* 0x0003e80000000400 */
[----:B------:R3:W5:Y:S01]  /*35f0*/  @!P0 LDG.E.U16 R126, [R250.64] ;  /* 0x00000004fa7e8981 */ /* 0x000762000c1e1500 */
[----:B0-----:R-:W-:Y:S01]  /*3600*/  IMAD.WIDE R248, R199, 0x2, R230 ;  /* 0x00000002c7f87825 */ /* 0x001fe200078e02e6 */
[----:B-1----:R-:W-:-:S04]  /*3610*/  PRMT R242, RZ, 0x7610, R242 ;  /* 0x00007610fff27816 */ /* 0x002fc800000000f2 */
[----:B------:R0:W5:Y:S01]  /*3620*/  @!P0 LDG.E.U16 R244, [R248.64] ;  /* 0x00000004f8f48981 */ /* 0x000162000c1e1500 */
[----:B---3--:R-:W-:Y:S01]  /*3630*/  PRMT R250, RZ, 0x7610, R250 ;  /* 0x00007610fffa7816 */ /* 0x008fe200000000fa */
[----:B0-----:R-:W-:-:S05]  /*3640*/  IMAD.WIDE R248, R199, 0x2, R232 ;  /* 0x00000002c7f87825 */ /* 0x001fca00078e02e8 */
[----:B------:R0:W3:Y:S02]  /*3650*/  @!P0 LDG.E.U16 R242, [R248.64] ;  /* 0x00000004f8f28981 */ /* 0x0000e4000c1e1500 */
[----:B0-----:R-:W-:-:S05]  /*3660*/  IMAD.WIDE R248, R199, 0x2, R234 ;  /* 0x00000002c7f87825 */ /* 0x001fca00078e02ea */
[----:B------:R-:W3:Y:S04]  /*3670*/  @!P0 LDG.E.U16 R250, [R248.64] ;  /* 0x00000004f8fa8981 */ /* 0x000ee8000c1e1500 */
[----:B------:R-:W-:Y:S04]  /*3680*/  STS.U16 [R15+0x400], R240 ;  /* 0x000400f00f007388 */ /* 0x000fe80000000400 */
        /* <DEDUP_REMOVED lines=47> */
[----:B--2---:R-:W-:Y:S04]  /*3980*/  STS.U16 [R21+0x8000], R124 ;  /* 0x0080007c15007388 */ /* 0x004fe80000000400 */
[----:B------:R-:W-:Y:S04]  /*3990*/  STS.U16 [R21+0x8800], R140 ;  /* 0x0088008c15007388 */ /* 0x000fe80000000400 */
[----:B----4-:R-:W-:Y:S04]  /*39a0*/  STS.U16 [R21+0x8c00], R142 ;  /* 0x008c008e15007388 */ /* 0x010fe80000000400 */
[----:B------:R-:W-:Y:S04]  /*39b0*/  STS.U16 [R21+0x9000], R241 ;  /* 0x009000f115007388 */ /* 0x000fe80000000400 */
[----:B-----5:R-:W-:Y:S04]  /*39c0*/  STS.U16 [R21+0x9400], R245 ;  /* 0x009400f515007388 */ /* 0x020fe80000000400 */
[----:B------:R-:W-:Y:S04]  /*39d0*/  STS.U16 [R21+0x9800], R246 ;  /* 0x009800f615007388 */ /* 0x000fe80000000400 */
[----:B------:R-:W-:Y:S04]  /*39e0*/  STS.U16 [R21+0x8400], R126 ;  /* 0x0084007e15007388 */ /* 0x000fe80000000400 */
[----:B---3--:R-:W-:Y:S04]  /*39f0*/  STS.U16 [R21+0x9c00], R242 ;  /* 0x009c00f215007388 */ /* 0x008fe80000000400 */
        /* <DEDUP_REMOVED lines=8> */
[----:B------:R-:W-:Y:S06]  /*3a80*/  BAR.SYNC.DEFER_BLOCKING 0x0 ;  /* 0x0000000000007b1d */ /* 0x000fec0000010000 */
[----:B------:R-:W-:Y:S04]  /*3a90*/  LDSM.16.MT88.4 R72, [R2] ;  /* 0x000000000248783b */ /* 0x000fe80000004200 */
[----:B------:R-:W0:Y:S04]  /*3aa0*/  LDSM.16.M88.4 R112, [R22+0x8000] ;  /* 0x008000001670783b */ /* 0x000e280000000200 */
[----:B------:R-:W1:Y:S04]  /*3ab0*/  LDSM.16.M88.4 R108, [R22+0x8800] ;  /* 0x00880000166c783b */ /* 0x000e680000000200 */
[----:B------:R-:W2:Y:S04]  /*3ac0*/  LDSM.16.M88.4 R104, [R22+0x9000] ;  /* 0x009000001668783b */ /* 0x000ea80000000200 */
[----:B------:R-:W3:Y:S04]  /*3ad0*/  LDSM.16.M88.4 R100, [R22+0x9800] ;  /* 0x009800001664783b */ /* 0x000ee80000000200 */
[----:B------:R-:W4:Y:S04]  /*3ae0*/  LDSM.16.MT88.4 R64, [R2+0x80] ;  /* 0x000080000240783b */ /* 0x000f280000004200 */
[----:B------:R-:W5:Y:S04]  /*3af0*/  LDSM.16.MT88.4 R52, [R2+0x100] ;  /* 0x000100000234783b */ /* 0x000f680000004200 */
[----:B------:R-:W3:Y:S04]  /*3b00*/  LDSM.16.MT88.4 R48, [R2+0x180] ;  /* 0x000180000230783b */ /* 0x000ee80000004200 */
[----:B------:R-:W4:Y:S04]  /*3b10*/  LDSM.16.MT88.4 R28, [R2+0x2000] ;  /* 0x00200000021c783b */ /* 0x000f280000004200 */
[----:B------:R-:W4:Y:S04]  /*3b20*/  LDSM.16.MT88.4 R80, [R2+0x2080] ;  /* 0x002080000250783b */ /* 0x000f280000004200 */
[----:B------:R-:W5:Y:S01]  /*3b30*/  LDSM.16.MT88.4 R140, [R2+0x2100] ;  /* 0x00210000028c783b */ /* 0x000f620000004200 */
[C---:B0-----:R-:W-:Y:S03]  /*3b40*/  HMMA.16816.F32 R68, R72.reuse, R112, R68 ;  /* 0x000000704844723c */ /* 0x041fe60000001844 */
[----:B------:R-:W0:Y:S04]  /*3b50*/  LDSM.16.MT88.4 R124, [R2+0x2180] ;  /* 0x00218000027c783b */ /* 0x000e280000004200 */
[----:B------:R-:W-:Y:S01]  /*3b60*/  LDSM.16.M88.4 R76, [R24+0x9000] ;  /* 0x00900000184c783b */ /* 0x000fe20000000200 */
[C---:B-1----:R-:W-:Y:S08]  /*3b70*/  HMMA.16816.F32 R60, R72.reuse, R108, R60 ;  /* 0x0000006c483c723c */ /* 0x042ff0000000183c */
[C---:B--2---:R-:W-:Y:S08]  /*3b80*/  HMMA.16816.F32 R56, R72.reuse, R104, R56 ;  /* 0x000000684838723c */ /* 0x044ff00000001838 */
[----:B---3--:R-:W-:Y:S01]  /*3b90*/  HMMA.16816.F32 R32, R72, R100, R32 ;  /* 0x000000644820723c */ /* 0x008fe20000001820 */
[----:B------:R-:W-:Y:S07]  /*3ba0*/  LDSM.16.M88.4 R72, [R24+0x9800] ;  /* 0x009800001848783b */ /* 0x000fee0000000200 */
[C---:B----4-:R-:W-:Y:S08]  /*3bb0*/  HMMA.16816.F32 R36, R64.reuse, R112, R36 ;  /* 0x000000704024723c */ /* 0x050ff00000001824 */
[C---:B------:R-:W-:Y:S08]  /*3bc0*/  HMMA.16816.F32 R40, R64.reuse, R108, R40 ;  /* 0x0000006c4028723c */ /* 0x040ff00000001828 */
[C---:B------:R-:W-:Y:S08]  /*3bd0*/  HMMA.16816.F32 R44, R64.reuse, R104, R44 ;  /* 0x00000068402c723c */ /* 0x040ff0000000182c */
[-C--:B------:R-:W-:Y:S01]  /*3be0*/  HMMA.16816.F32 R84, R64, R100.reuse, R84 ;  /* 0x000000644054723c */ /* 0x080fe20000001854 */
[----:B------:R-:W-:Y:S07]  /*3bf0*/  LDSM.16.MT88.4 R64, [R2+0x4080] ;  /* 0x004080000240783b */ /* 0x000fee0000004200 */
[-C--:B-----5:R-:W-:Y:S08]  /*3c00*/  HMMA.16816.F32 R132, R52, R100.reuse, R132 ;  /* 0x000000643484723c */ /* 0x0a0ff00000001884 */
[----:B------:R-:W-:Y:S08]  /*3c10*/  HMMA.16816.F32 R116, R48, R100, R116 ;  /* 0x000000643074723c */ /* 0x000ff00000001874 */
[C---:B------:R-:W-:Y:S08]  /*3c20*/  HMMA.16816.F32 R88, R52.reuse, R112, R88 ;  /* 0x000000703458723c */ /* 0x040ff00000001858 */
[C---:B------:R-:W-:Y:S08]  /*3c30*/  HMMA.16816.F32 R92, R52.reuse, R108, R92 ;  /* 0x0000006c345c723c */ /* 0x040ff0000000185c */
[----:B------:R-:W-:Y:S01]  /*3c40*/  HMMA.16816.F32 R96, R52, R104, R96 ;  /* 0x000000683460723c */ /* 0x000fe20000001860 */
[----:B------:R-:W-:Y:S07]  /*3c50*/  LDSM.16.M88.4 R52, [R24+0x8000] ;  /* 0x008000001834783b */ /* 0x000fee0000000200 */
[C---:B------:R-:W-:Y:S08]  /*3c60*/  HMMA.16816.F32 R136, R48.reuse, R112, R136 ;  /* 0x000000703088723c */ /* 0x040ff00000001888 */
[C---:B------:R-:W-:Y:S08]  /*3c70*/  HMMA.16816.F32 R128, R48.reuse, R108, R128 ;  /* 0x0000006c3080723c */ /* 0x040ff00000001880 */
[----:B------:R-:W-:Y:S01]  /*3c80*/  HMMA.16816.F32 R120, R48, R104, R120 ;  /* 0x000000683078723c */ /* 0x000fe20000001878 */
[----:B------:R-:W-:Y:S07]  /*3c90*/  LDSM.16.M88.4 R48, [R24+0x8800] ;  /* 0x008800001830783b */ /* 0x000fee0000000200 */
[C---:B------:R-:W-:Y:S08]  /*3ca0*/  HMMA.16816.F32 R68, R28.reuse, R114, R68 ;  /* 0x000000721c44723c */ /* 0x040ff00000001844 */
[C---:B------:R-:W-:Y:S08]  /*3cb0*/  HMMA.16816.F32 R60, R28.reuse, R110, R60 ;  /* 0x0000006e1c3c723c */ /* 0x040ff0000000183c */
[C---:B------:R-:W-:Y:S08]  /*3cc0*/  HMMA.16816.F32 R56, R28.reuse, R106, R56 ;  /* 0x0000006a1c38723c */ /* 0x040ff00000001838 */
[----:B------:R-:W-:Y:S01]  /*3cd0*/  HMMA.16816.F32 R32, R28, R102, R32 ;  /* 0x000000661c20723c */ /* 0x000fe20000001820 */
[----:B------:R-:W1:Y:S07]  /*3ce0*/  LDSM.16.MT88.4 R28, [R2+0x4000] ;  /* 0x00400000021c783b */ /* 0x000e6e0000004200 */
[C---:B------:R-:W-:Y:S08]  /*3cf0*/  HMMA.16816.F32 R36, R80.reuse, R114, R36 ;  /* 0x000000725024723c */ /* 0x040ff00000001824 */
[C---:B------:R-:W-:Y:S08]  /*3d00*/  HMMA.16816.F32 R40, R80.reuse, R110, R40 ;  /* 0x0000006e5028723c */ /* 0x040ff00000001828 */
[C---:B------:R-:W-:Y:S08]  /*3d10*/  HMMA.16816.F32 R44, R80.reuse, R106, R44 ;  /* 0x0000006a502c723c */ /* 0x040ff0000000182c */
[-C--:B------:R-:W-:Y:S01]  /*3d20*/  HMMA.16816.F32 R80, R80, R102.reuse, R84 ;  /* 0x000000665050723c */ /* 0x080fe20000001854 */
[----:B------:R-:W-:Y:S07]  /*3d30*/  LDSM.16.MT88.4 R84, [R2+0x4100] ;  /* 0x004100000254783b */ /* 0x000fee0000004200 */
[-C--:B------:R-:W-:Y:S08]  /*3d40*/  HMMA.16816.F32 R132, R140, R102.reuse, R132 ;  /* 0x000000668c84723c */ /* 0x080ff00000001884 */
[C---:B0-----:R-:W-:Y:S01]  /*3d50*/  HMMA.16816.F32 R116, R124.reuse, R102, R116 ;  /* 0x000000667c74723c */ /* 0x041fe20000001874 */
[----:B------:R-:W0:Y:S07]  /*3d60*/  LDSM.16.MT88.4 R100, [R2+0x4180] ;  /* 0x004180000264783b */ /* 0x000e2e0000004200 */
[C---:B------:R-:W-:Y:S08]  /*3d70*/  HMMA.16816.F32 R136, R124.reuse, R114, R136 ;  /* 0x000000727c88723c */ /* 0x040ff00000001888 */
[C---:B------:R-:W-:Y:S08]  /*3d80*/  HMMA.16816.F32 R128, R124.reuse, R110, R128 ;  /* 0x0000006e7c80723c */ /* 0x040ff00000001880 */
[----:B------:R-:W-:Y:S08]  /*3d90*/  HMMA.16816.F32 R120, R124, R106, R120 ;  /* 0x0000006a7c78723c */ /* 0x000ff00000001878 */
[C---:B------:R-:W-:Y:S01]  /*3da0*/  HMMA.16816.F32 R88, R140.reuse, R114, R88 ;  /* 0x000000728c58723c */ /* 0x040fe20000001858 */
[----:B------:R-:W-:Y:S07]  /*3db0*/  LDSM.16.MT88.4 R112, [R2+0x6100] ;  /* 0x006100000270783b */ /* 0x000fee0000004200 */
[C---:B------:R-:W-:Y:S01]  /*3dc0*/  HMMA.16816.F32 R92, R140.reuse, R110, R92 ;  /* 0x0000006e8c5c723c */ /* 0x040fe2000000185c */
[----:B------:R-:W-:Y:S07]  /*3dd0*/  LDSM.16.MT88.4 R108, [R2+0x6000] ;  /* 0x00600000026c783b */ /* 0x000fee0000004200 */
[----:B------:R-:W-:Y:S01]  /*3de0*/  HMMA.16816.F32 R96, R140, R106, R96 ;  /* 0x0000006a8c60723c */ /* 0x000fe20000001860 */
[----:B------:R-:W-:Y:S07]  /*3df0*/  LDSM.16.MT88.4 R104, [R2+0x6080] ;  /* 0x006080000268783b */ /* 0x000fee0000004200 */
[C---:B-1----:R-:W-:Y:S08]  /*3e00*/  HMMA.16816.F32 R68, R28.reuse, R52, R68 ;  /* 0x000000341c44723c */ /* 0x042ff00000001844 */
[C---:B------:R-:W-:Y:S08]  /*3e10*/  HMMA.16816.F32 R60, R28.reuse, R48, R60 ;  /* 0x000000301c3c723c */ /* 0x040ff0000000183c */
[C---:B------:R-:W-:Y:S08]  /*3e20*/  HMMA.16816.F32 R56, R28.reuse, R76, R56 ;  /* 0x0000004c1c38723c */ /* 0x040ff00000001838 */
[----:B------:R-:W-:Y:S01]  /*3e30*/  HMMA.16816.F32 R32, R28, R72, R32 ;  /* 0x000000481c20723c */ /* 0x000fe20000001820 */
[----:B------:R-:W1:Y:S07]  /*3e40*/  LDSM.16.MT88.4 R28, [R2+0x6180] ;  /* 0x00618000021c783b */ /* 0x000e6e0000004200 */
[C---:B0-----:R-:W-:Y:S08]  /*3e50*/  HMMA.16816.F32 R136, R100.reuse, R52, R136 ;  /* 0x000000346488723c */ /* 0x041ff00000001888 */
[C---:B------:R-:W-:Y:S08]  /*3e60*/  HMMA.16816.F32 R128, R100.reuse, R48, R128 ;  /* 0x000000306480723c */ /* 0x040ff00000001880 */
[C---:B------:R-:W-:Y:S08]  /*3e70*/  HMMA.16816.F32 R120, R100.reuse, R76, R120 ;  /* 0x0000004c6478723c */ /* 0x040ff00000001878 */
[----:B------:R-:W-:Y:S08]  /*3e80*/  HMMA.16816.F32 R116, R100, R72, R116 ;  /* 0x000000486474723c */ /* 0x000ff00000001874 */
[C---:B------:R-:W-:Y:S08]  /*3e90*/  HMMA.16816.F32 R36, R64.reuse, R52, R36 ;  /* 0x000000344024723c */ /* 0x040ff00000001824 */
[----:B------:R-:W-:Y:S08]  /*3ea0*/  HMMA.16816.F32 R40, R64, R48, R40 ;  /* 0x000000304028723c */ /* 0x000ff00000001828 */
[C---:B------:R-:W-:Y:S08]  /*3eb0*/  HMMA.16816.F32 R88, R84.reuse, R52, R88 ;  /* 0x000000345458723c */ /* 0x040ff00000001858 */
[----:B------:R-:W-:Y:S08]  /*3ec0*/  HMMA.16816.F32 R92, R84, R48, R92 ;  /* 0x00000030545c723c */ /* 0x000ff0000000185c */
[C---:B------:R-:W-:Y:S08]  /*3ed0*/  HMMA.16816.F32 R44, R64.reuse, R76, R44 ;  /* 0x0000004c402c723c */ /* 0x040ff0000000182c */
[----:B------:R-:W-:Y:S08]  /*3ee0*/  HMMA.16816.F32 R80, R64, R72, R80 ;  /* 0x000000484050723c */ /* 0x000ff00000001850 */
[C---:B------:R-:W-:Y:S08]  /*3ef0*/  HMMA.16816.F32 R96, R84.reuse, R76, R96 ;  /* 0x0000004c5460723c */ /* 0x040ff00000001860 */
[----:B------:R-:W-:Y:S01]  /*3f00*/  HMMA.16816.F32 R132, R84, R72, R132 ;  /* 0x000000485484723c */ /* 0x000fe20000001884 */
[----:B------:R-:W-:Y:S01]  /*3f10*/  IMAD.WIDE R52, R7, 0x2, R234 ;  /* 0x0000000207347825 */ /* 0x000fe200078e02ea */
[----:B------:R-:W-:-:S03]  /*3f20*/  IADD3 R198, R198, -0x1, RZ ;  /* 0xffffffffc6c67810 */ /* 0x000fc60007ffe0ff */
[----:B------:R-:W-:Y:S01]  /*3f30*/  IMAD.WIDE R48, R7, 0x2, R232 ;  /* 0x0000000207307825 */ /* 0x000fe200078e02e8 */
[----:B------:R-:W-:-:S03]  /*3f40*/  ISETP.NE.U32.AND P0, PT, R198, RZ, PT ;  /* 0x000000ffc600720c */ /* 0x000fc60003f05070 */
[----:B------:R-:W-:Y:S02]  /*3f50*/  IMAD.MOV.U32 R235, RZ, RZ, R52 ;  /* 0x000000ffffeb7224 */ /* 0x000fe400078e0034 */
[----:B------:R-:W-:Y:S02]  /*3f60*/  IMAD.MOV.U32 R234, RZ, RZ, R53 ;  /* 0x000000ffffea7224 */ /* 0x000fe400078e0035 */
[----:B------:R-:W-:Y:S02]  /*3f70*/  IMAD.MOV.U32 R233, RZ, RZ, R48 ;  /* 0x000000ffffe97224 */ /* 0x000fe400078e0030 */
[----:B------:R-:W-:Y:S02]  /*3f80*/  IMAD.MOV.U32 R232, RZ, RZ, R49 ;  /* 0x000000ffffe87224 */ /* 0x000fe400078e0031 */
[----:B------:R-:W-:-:S04]  /*3f90*/  IMAD.WIDE R52, R7, 0x2, R228 ;  /* 0x0000000207347825 */ /* 0x000fc800078e02e4 */
[----:B------:R-:W-:Y:S01]  /*3fa0*/  IMAD.WIDE R48, R7, 0x2, R226 ;  /* 0x0000000207307825 */ /* 0x000fe200078e02e2 */
[C---:B-1----:R-:W-:Y:S03]  /*3fb0*/  HMMA.16816.F32 R136, R28.reuse, R54, R136 ;  /* 0x000000361c88723c */ /* 0x042fe60000001888 */
[----:B------:R-:W-:Y:S02]  /*3fc0*/  IMAD.MOV.U32 R229, RZ, RZ, R52 ;  /* 0x000000ffffe57224 */ /* 0x000fe400078e0034 */
[----:B------:R-:W-:Y:S02]  /*3fd0*/  IMAD.MOV.U32 R228, RZ, RZ, R53 ;  /* 0x000000ffffe47224 */ /* 0x000fe400078e0035 */
[----:B------:R-:W-:Y:S01]  /*3fe0*/  IMAD.MOV.U32 R227, RZ, RZ, R48 ;  /* 0x000000ffffe37224 */ /* 0x000fe200078e0030 */
[----:B------:R-:W-:Y:S01]  /*3ff0*/  HMMA.16816.F32 R128, R28, R50, R128 ;  /* 0x000000321c80723c */ /* 0x000fe20000001880 */
[----:B------:R-:W-:-:S02]  /*4000*/  IMAD.MOV.U32 R226, RZ, RZ, R49 ;  /* 0x000000ffffe27224 */ /* 0x000fc400078e0031 */
[----:B------:R-:W-:-:S04]  /*4010*/  IMAD.WIDE R52, R7, 0x2, R222 ;  /* 0x0000000207347825 */ /* 0x000fc800078e02de */
[----:B------:R-:W-:Y:S01]  /*4020*/  IMAD.WIDE R48, R7, 0x2, R218 ;  /* 0x0000000207307825 */ /* 0x000fe200078e02da */
[----:B------:R-:W-:Y:S03]  /*4030*/  HMMA.16816.F32 R120, R28, R78, R120 ;  /* 0x0000004e1c78723c */ /* 0x000fe60000001878 */
[----:B------:R-:W-:-:S05]  /*4040*/  IMAD.MOV.U32 R223, RZ, RZ, R52 ;  /* 0x000000ffffdf7224 */ /* 0x000fca00078e0034 */
[----:B------:R-:W-:Y:S01]  /*4050*/  HMMA.16816.F32 R116, R28, R74, R116 ;  /* 0x0000004a1c74723c */ /* 0x000fe20000001874 */
[----:B------:R-:W-:Y:S02]  /*4060*/  IMAD.MOV.U32 R222, RZ, RZ, R53 ;  /* 0x000000ffffde7224 */ /* 0x000fe400078e0035 */
[----:B------:R-:W-:-:S04]  /*4070*/  IMAD.MOV.U32 R219, RZ, RZ, R48 ;  /* 0x000000ffffdb7224 */ /* 0x000fc800078e0030 */
[C---:B------:R-:W-:Y:S01]  /*4080*/  IMAD.WIDE R28, R7.reuse, 0x2, R208 ;  /* 0x00000002071c7825 */ /* 0x040fe200078e02d0 */
[----:B------:R-:W-:Y:S03]  /*4090*/  HMMA.16816.F32 R68, R108, R54, R68 ;  /* 0x000000366c44723c */ /* 0x000fe60000001844 */
[----:B------:R-:W-:Y:S02]  /*40a0*/  IMAD.MOV.U32 R218, RZ, RZ, R49 ;  /* 0x000000ffffda7224 */ /* 0x000fe400078e0031 */
[----:B------:R-:W-:-:S03]  /*40b0*/  IMAD.WIDE R206, R7, 0x2, R206 ;  /* 0x0000000207ce7825 */ /* 0x000fc600078e02ce */
[----:B------:R-:W-:Y:S01]  /*40c0*/  HMMA.16816.F32 R60, R108, R50, R60 ;  /* 0x000000326c3c723c */ /* 0x000fe2000000183c */
[----:B------:R-:W-:Y:S02]  /*40d0*/  IMAD.MOV.U32 R209, RZ, RZ, R28 ;  /* 0x000000ffffd17224 */ /* 0x000fe400078e001c */
[----:B------:R-:W-:Y:S02]  /*40e0*/  IMAD.MOV.U32 R208, RZ, RZ, R29 ;  /* 0x000000ffffd07224 */ /* 0x000fe400078e001d */
[----:B------:R-:W-:-:S03]  /*40f0*/  IMAD.WIDE R64, R7, 0x2, R230 ;  /* 0x0000000207407825 */ /* 0x000fc600078e02e6 */
[----:B------:R-:W-:Y:S01]  /*4100*/  HMMA.16816.F32 R36, R104, R54, R36 ;  /* 0x000000366824723c */ /* 0x000fe20000001824 */
[----:B------:R-:W-:-:S04]  /*4110*/  IMAD.WIDE R52, R7, 0x2, R216 ;  /* 0x0000000207347825 */ /* 0x000fc800078e02d8 */
[----:B------:R-:W-:-:S03]  /*4120*/  IMAD.WIDE R48, R7, 0x2, R214 ;  /* 0x0000000207307825 */ /* 0x000fc600078e02d6 */
[----:B------:R-:W-:Y:S01]  /*4130*/  HMMA.16816.F32 R40, R104, R50, R40 ;  /* 0x000000326828723c */ /* 0x000fe20000001828 */
[----:B------:R-:W-:Y:S01]  /*4140*/  IMAD.WIDE R28, R7, 0x2, R204 ;  /* 0x00000002071c7825 */ /* 0x000fe200078e02cc */
[----:B------:R-:W-:-:S06]  /*4150*/  IADD3 R202, R202, -0x40, RZ ;  /* 0xffffffc0caca7810 */ /* 0x000fcc0007ffe0ff */
[----:B------:R-:W-:Y:S01]  /*4160*/  HMMA.16816.F32 R88, R112, R54, R88 ;  /* 0x000000367058723c */ /* 0x000fe20000001858 */
[----:B------:R-:W-:Y:S02]  /*4170*/  IMAD.MOV.U32 R250, RZ, RZ, R206 ;  /* 0x000000fffffa7224 */ /* 0x000fe400078e00ce */
[----:B------:R-:W-:-:S04]  /*4180*/  IMAD.MOV.U32 R231, RZ, RZ, R64 ;  /* 0x000000ffffe77224 */ /* 0x000fc800078e0040 */
[----:B------:R-:W-:Y:S01]  /*4190*/  IMAD.WIDE R54, R7, 0x2, R224 ;  /* 0x0000000207367825 */ /* 0x000fe200078e02e0 */
[----:B------:R-:W-:Y:S03]  /*41a0*/  HMMA.16816.F32 R92, R112, R50, R92 ;  /* 0x00000032705c723c */ /* 0x000fe6000000185c */
[----:B------:R-:W-:-:S04]  /*41b0*/  IMAD.MOV.U32 R230, RZ, RZ, R65 ;  /* 0x000000ffffe67224 */ /* 0x000fc800078e0041 */
[----:B------:R-:W-:Y:S01]  /*41c0*/  IMAD.WIDE R50, R7, 0x2, R212 ;  /* 0x0000000207327825 */ /* 0x000fe200078e02d4 */
[----:B------:R-:W-:Y:S03]  /*41d0*/  HMMA.16816.F32 R56, R108, R78, R56 ;  /* 0x0000004e6c38723c */ /* 0x000fe60000001838 */
[----:B------:R-:W-:Y:S02]  /*41e0*/  IMAD.MOV.U32 R225, RZ, RZ, R54 ;  /* 0x000000ffffe17224 */ /* 0x000fe400078e0036 */
[----:B------:R-:W-:-:S03]  /*41f0*/  IMAD.MOV.U32 R224, RZ, RZ, R55 ;  /* 0x000000ffffe07224 */ /* 0x000fc600078e0037 */
[----:B------:R-:W-:Y:S01]  /*4200*/  HMMA.16816.F32 R32, R108, R74, R32 ;  /* 0x0000004a6c20723c */ /* 0x000fe20000001820 */
[----:B------:R-:W-:-:S04]  /*4210*/  IMAD.WIDE R220, R7, 0x2, R220 ;  /* 0x0000000207dc7825 */ /* 0x000fc800078e02dc */
[----:B------:R-:W-:-:S03]  /*4220*/  IMAD.MOV.U32 R217, RZ, RZ, R52 ;  /* 0x000000ffffd97224 */ /* 0x000fc600078e0034 */
[----:B------:R-:W-:Y:S01]  /*4230*/  HMMA.16816.F32 R44, R104, R78, R44 ;  /* 0x0000004e682c723c */ /* 0x000fe2000000182c */
[----:B------:R-:W-:Y:S02]  /*4240*/  IMAD.MOV.U32 R216, RZ, RZ, R53 ;  /* 0x000000ffffd87224 */ /* 0x000fe400078e0035 */
[----:B------:R-:W-:Y:S02]  /*4250*/  IMAD.MOV.U32 R215, RZ, RZ, R48 ;  /* 0x000000ffffd77224 */ /* 0x000fe400078e0030 */
[----:B------:R-:W-:-:S03]  /*4260*/  IMAD.MOV.U32 R214, RZ, RZ, R49 ;  /* 0x000000ffffd67224 */ /* 0x000fc600078e0031 */
[----:B------:R-:W-:Y:S01]  /*4270*/  HMMA.16816.F32 R84, R104, R74, R80 ;  /* 0x0000004a6854723c */ /* 0x000fe20000001850 */
[----:B------:R-:W-:-:S04]  /*4280*/  IMAD.WIDE R210, R7, 0x2, R210 ;  /* 0x0000000207d27825 */ /* 0x000fc800078e02d2 */
[----:B------:R-:W-:-:S03]  /*4290*/  IMAD.MOV.U32 R213, RZ, RZ, R50 ;  /* 0x000000ffffd57224 */ /* 0x000fc600078e0032 */
[----:B------:R-:W-:Y:S01]  /*42a0*/  HMMA.16816.F32 R96, R112, R78, R96 ;  /* 0x0000004e7060723c */ /* 0x000fe20000001860 */
[----:B------:R-:W-:Y:S02]  /*42b0*/  IMAD.MOV.U32 R212, RZ, RZ, R51 ;  /* 0x000000ffffd47224 */ /* 0x000fe400078e0033 */
[----:B------:R-:W-:-:S05]  /*42c0*/  IMAD.WIDE R236, R8, 0x2, R236 ;  /* 0x0000000208ec7825 */ /* 0x000fca00078e02ec */
[----:B------:R-:W-:Y:S01]  /*42d0*/  HMMA.16816.F32 R132, R112, R74, R132 ;  /* 0x0000004a7084723c */ /* 0x000fe20000001884 */
[----:B------:R-:W-:Y:S02]  /*42e0*/  IMAD.MOV.U32 R206, RZ, RZ, R207 ;  /* 0x000000ffffce7224 */ /* 0x000fe400078e00cf */
[----:B------:R-:W-:Y:S02]  /*42f0*/  IMAD.MOV.U32 R205, RZ, RZ, R28 ;  /* 0x000000ffffcd7224 */ /* 0x000fe400078e001c */
[----:B------:R-:W-:Y:S01]  /*4300*/  IMAD.MOV.U32 R204, RZ, RZ, R29 ;  /* 0x000000ffffcc7224 */ /* 0x000fe200078e001d */
[----:B------:R-:W-:Y:S01]  /*4310*/  @!P0 CALL.REL.NOINC `(.L_x_2) ;  /* 0x0000001000008944 */ /* 0x000fe20003c00000 */
[----:B------:R-:W-:Y:S05]  /*4320*/  BRA `(.L_x_3) ;  /* 0xffffdca000007947 */ /* 0x000fea000383ffff */
.L_x_2:
[----:B------:R-:W-:Y:S02]  /*4330*/  F2FP.PACK_AB R13, R131, R130 ;  /* 0x00000082830d723e */ /* 0x000fe400000000ff */
[----:B------:R-:W-:Y:S02]  /*4340*/  F2FP.PACK_AB R129, R129, R128 ;  /* 0x000000808181723e */ /* 0x000fe400000000ff */
[----:B------:R-:W-:-:S02]  /*4350*/  F2FP.PACK_AB R17, R95, R94 ;  /* 0x0000005e5f11723e */ /* 0x000fc400000000ff */
[----:B------:R-:W-:Y:S02]  /*4360*/  F2FP.PACK_AB R93, R93, R92 ;  /* 0x0000005c5d5d723e */ /* 0x000fe400000000ff */
[----:B------:R-:W-:Y:S02]  /*4370*/  F2FP.PACK_AB R21, R43, R42 ;  /* 0x0000002a2b15723e */ /* 0x000fe400000000ff */
[----:B------:R-:W-:Y:S02]  /*4380*/  F2FP.PACK_AB R41, R41, R40 ;  /* 0x000000282929723e */ /* 0x000fe400000000ff */
        /* <DEDUP_REMOVED lines=26> */
.L_x_1:
[----:B------:R-:W-:Y:S01]  /*4530*/  BAR.SYNC.DEFER_BLOCKING 0x0 ;  /* 0x0000000000007b1d */ /* 0x000fe20000010000 */
[----:B------:R-:W-:Y:S01]  /*4540*/  IMAD.SHL.U32 R0, R6, 0x400, RZ ;  /* 0x0000040006007824 */ /* 0x000fe200078e00ff */
[----:B------:R-:W-:Y:S01]  /*4550*/  ISETP.GE.AND P0, PT, R4, c[0x0][0x178], PT ;  /* 0x00005e0004007a0c */ /* 0x000fe20003f06270 */
[----:B------:R-:W-:-:S02]  /*4560*/  IMAD.SHL.U32 R2, R6, 0x4, RZ ;  /* 0x0000000406027824 */ /* 0x000fc400078e00ff */
[----:B------:R-:W-:Y:S01]  /*4570*/  IMAD.SHL.U32 R7, R6, 0x80, RZ ;  /* 0x0000008006077824 */ /* 0x000fe200078e00ff */
[----:B------:R-:W-:Y:S01]  /*4580*/  LOP3.LUT R0, R0, 0x6000, RZ, 0xc0, !PT ;  /* 0x0000600000007812 */ /* 0x000fe200078ec0ff */
[----:B------:R-:W-:Y:S01]  /*4590*/  IMAD.SHL.U32 R6, R6, 0x1000, RZ ;  /* 0x0000100006067824 */ /* 0x000fe200078e00ff */
[----:B------:R-:W-:Y:S02]  /*45a0*/  ISETP.LT.AND P6, PT, R5, c[0x0][0x17c], !P0 ;  /* 0x00005f0005007a0c */ /* 0x000fe400047c1270 */
[----:B------:R-:W-:Y:S02]  /*45b0*/  LOP3.LUT R3, R0, 0x60, R3, 0xf8, !PT ;  /* 0x0000006000037812 */ /* 0x000fe400078ef803 */
[----:B------:R-:W-:Y:S02]  /*45c0*/  LOP3.LUT R7, R7, 0x1000, RZ, 0xc0, !PT ;  /* 0x0000100007077812 */ /* 0x000fe400078ec0ff */
[----:B------:R-:W-:Y:S01]  /*45d0*/  LOP3.LUT R2, R3, 0x370, R2, 0x78, !PT ;  /* 0x0000037003027812 */ /* 0x000fe200078e7802 */
[----:B------:R-:W-:Y:S01]  /*45e0*/  IMAD R3, R4, c[0x0][0x194], RZ ;  /* 0x0000650004037a24 */ /* 0x000fe200078e02ff */
[----:B------:R-:W-:-:S02]  /*45f0*/  LOP3.LUT R6, R6, 0x6000, RZ, 0xc0, !PT ;  /* 0x0000600006067812 */ /* 0x000fc400078ec0ff */
[----:B------:R-:W-:Y:S01]  /*4600*/  IADD3 R0, R5, 0x2, RZ ;  /* 0x0000000205007810 */ /* 0x000fe20007ffe0ff */
[----:B------:R-:W-:Y:S01]  /*4610*/  IMAD.IADD R7, R7, 0x1, R2 ;  /* 0x0000000107077824 */ /* 0x000fe200078e0202 */
[----:B------:R-:W-:Y:S01]  /*4620*/  IADD3 R2, R5, 0x1, RZ ;  /* 0x0000000105027810 */ /* 0x000fe20007ffe0ff */
[----:B------:R-:W-:Y:S01]  /*4630*/  IMAD R201, R201, 0x10, R6 ;  /* 0x00000010c9c97824 */ /* 0x000fe200078e0206 */
[----:B------:R-:W-:Y:S02]  /*4640*/  ISETP.LT.AND P1, PT, R0, c[0x0][0x17c], !P0 ;  /* 0x00005f0000007a0c */ /* 0x000fe40004721270 */
[----:B------:R-:W-:Y:S01]  /*4650*/  STS.128 [R7], R60 ;  /* 0x0000003c07007388 */ /* 0x000fe20000000c00 */
[----:B------:R-:W-:Y:S02]  /*4660*/  ISETP.LT.AND P2, PT, R2, c[0x0][0x17c], !P0 ;  /* 0x00005f0002007a0c */ /* 0x000fe40004741270 */
[----:B------:R-:W-:Y:S01]  /*4670*/  LOP3.LUT R26, R201, 0x20, RZ, 0x3c, !PT ;  /* 0x00000020c91a7812 */ /* 0x000fe200078e3cff */
[----:B------:R-:W-:Y:S01]  /*4680*/  STS.128 [R7+0x80], R8 ;  /* 0x0000800807007388 */ /* 0x000fe20000000c00 */
[----:B------:R-:W-:-:S02]  /*4690*/  LEA R2, P3, R3, c[0x0][0x170], 0x1 ;  /* 0x00005c0003027a11 */ /* 0x000fc400078608ff */
[----:B------:R-:W-:Y:S01]  /*46a0*/  LOP3.LUT R44, R201, 0x40, RZ, 0x3c, !PT ;  /* 0x00000040c92c7812 */ /* 0x000fe200078e3cff */
[----:B------:R-:W-:Y:S01]  /*46b0*/  STS.128 [R7+0x400], R40 ;  /* 0x0004002807007388 */ /* 0x000fe20000000c00 */
[----:B------:R-:W-:Y:S02]  /*46c0*/  LEA.HI.X.SX32 R0, R3, c[0x0][0x174], 0x1, P3 ;  /* 0x00005d0003007a11 */ /* 0x000fe400018f0eff */
[----:B------:R-:W-:Y:S01]  /*46d0*/  LOP3.LUT R32, R201, 0x60, RZ, 0x3c, !PT ;  /* 0x00000060c9207812 */ /* 0x000fe200078e3cff */
[----:B------:R-:W-:Y:S01]  /*46e0*/  STS.128 [R7+0x480], R20 ;  /* 0x0004801407007388 */ /* 0x000fe20000000c00 */
[C---:B------:R-:W-:Y:S02]  /*46f0*/  IADD3 R4, R5.reuse, 0x3, RZ ;  /* 0x0000000305047810 */ /* 0x040fe40007ffe0ff */
[----:B------:R-:W-:Y:S01]  /*4700*/  IADD3 R3, R5, 0x5, RZ ;  /* 0x0000000505037810 */ /* 0x000fe20007ffe0ff */
[----:B------:R-:W-:Y:S01]  /*4710*/  STS.128 [R7+0x800], R92 ;  /* 0x0008005c07007388 */ /* 0x000fe20000000c00 */
[----:B------:R-:W-:-:S03]  /*4720*/  ISETP.LT.AND P5, PT, R4, c[0x0][0x17c], !P0 ;  /* 0x00005f0004007a0c */ /* 0x000fc600047a1270 */
[----:B------:R0:W-:Y:S04]  /*4730*/  STS.128 [R7+0x880], R16 ;  /* 0x0008801007007388 */ /* 0x0001e80000000c00 */
[----:B------:R-:W-:Y:S04]  /*4740*/  STS.128 [R7+0xc00], R128 ;  /* 0x000c008007007388 */ /* 0x000fe80000000c00 */
[----:B------:R1:W-:Y:S04]  /*4750*/  STS.128 [R7+0xc80], R12 ;  /* 0x000c800c07007388 */ /* 0x0003e80000000c00 */
[----:B------:R-:W-:Y:S01]  /*4760*/  BAR.SYNC.DEFER_BLOCKING 0x0 ;  /* 0x0000000000007b1d */ /* 0x000fe20000010000 */
[C---:B0-----:R-:W-:Y:S01]  /*4770*/  IMAD R17, R5.reuse, c[0x0][0x198], RZ ;  /* 0x0000660005117a24 */ /* 0x041fe200078e02ff */
[----:B------:R-:W-:-:S04]  /*4780*/  IADD3 R16, R5, 0x4, RZ ;  /* 0x0000000405107810 */ /* 0x000fc80007ffe0ff */
[C---:B------:R-:W-:Y:S02]  /*4790*/  LEA R6, P3, R17.reuse, R2, 0x1 ;  /* 0x0000000211067211 */ /* 0x040fe400078608ff */
[----:B------:R-:W-:Y:S02]  /*47a0*/  ISETP.LT.AND P4, PT, R16, c[0x0][0x17c], !P0 ;  /* 0x00005f0010007a0c */ /* 0x000fe40004781270 */
[C---:B-1----:R-:W-:Y:S02]  /*47b0*/  LEA.HI.X.SX32 R7, R17.reuse, R0, 0x1, P3 ;  /* 0x0000000011077211 */ /* 0x042fe400018f0eff */
[----:B------:R-:W-:Y:S02]  /*47c0*/  IADD3 R17, R17, c[0x0][0x198], RZ ;  /* 0x0000660011117a10 */ /* 0x000fe40007ffe0ff */
[----:B------:R-:W-:Y:S02]  /*47d0*/  ISETP.LT.AND P3, PT, R3, c[0x0][0x17c], !P0 ;  /* 0x00005f0003007a0c */ /* 0x000fe40004761270 */
[----:B------:R-:W-:-:S02]  /*47e0*/  IADD3 R23, R17, c[0x0][0x198], RZ ;  /* 0x0000660011177a10 */ /* 0x000fc40007ffe0ff */
[----:B------:R-:W-:Y:S02]  /*47f0*/  IADD3 R3, R5, 0x6, RZ ;  /* 0x0000000605037810 */ /* 0x000fe40007ffe0ff */
[----:B------:R-:W-:Y:S01]  /*4800*/  IADD3 R27, R23, c[0x0][0x198], RZ ;  /* 0x00006600171b7a10 */ /* 0x000fe20007ffe0ff */
[----:B------:R-:W0:Y:S03]  /*4810*/  LDS.128 R36, [R201] ;  /* 0x00000000c9247984 */ /* 0x000e260000000c00 */
[----:B------:R-:W-:Y:S01]  /*4820*/  IADD3 R31, R27, c[0x0][0x198], RZ ;  /* 0x000066001b1f7a10 */ /* 0x000fe20007ffe0ff */
[----:B------:R-:W1:Y:S04]  /*4830*/  LDS.128 R8, [R26] ;  /* 0x000000001a087984 */ /* 0x000e680000000c00 */
[----:B------:R-:W2:Y:S04]  /*4840*/  LDS.128 R12, [R44] ;  /* 0x000000002c0c7984 */ /* 0x000ea80000000c00 */
[----:B0-----:R0:W-:Y:S01]  /*4850*/  @P6 STG.E.U16 [R6.64], R36 ;  /* 0x0000002406006986 */ /* 0x0011e2000c101504 */
[----:B------:R-:W-:-:S02]  /*4860*/  LEA R20, P6, R17, R2, 0x1 ;  /* 0x0000000211147211 */ /* 0x000fc400078c08ff */
[----:B------:R-:W-:Y:S02]  /*4870*/  PRMT R4, R36, 0x7632, R4 ;  /* 0x0000763224047816 */ /* 0x000fe40000000004 */
[----:B------:R-:W-:Y:S02]  /*4880*/  LEA.HI.X.SX32 R21, R17, R0, 0x1, P6 ;  /* 0x0000000011157211 */ /* 0x000fe400030f0eff */
[----:B------:R-:W3:Y:S01]  /*4890*/  LDS.128 R16, [R32] ;  /* 0x0000000020107984 */ /* 0x000ee20000000c00 */
[----:B------:R-:W-:-:S03]  /*48a0*/  LEA R24, P6, R23, R2, 0x1 ;  /* 0x0000000217187211 */ /* 0x000fc600078c08ff */
[----:B------:R-:W-:Y:S01]  /*48b0*/  @P2 STG.E.U16 [R20.64], R4 ;  /* 0x0000000414002986 */ /* 0x000fe2000c101504 */
[----:B------:R-:W-:Y:S02]  /*48c0*/  LEA.HI.X.SX32 R25, R23, R0, 0x1, P6 ;  /* 0x0000000017197211 */ /* 0x000fe400030f0eff */
[----:B0-----:R-:W-:Y:S01]  /*48d0*/  LEA R6, P6, R27, R2, 0x1 ;  /* 0x000000021b067211 */ /* 0x001fe200078c08ff */
[----:B------:R-:W0:Y:S01]  /*48e0*/  LDS.128 R20, [R201+0x1000] ;  /* 0x00100000c9147984 */ /* 0x000e220000000c00 */
[----:B------:R-:W-:Y:S02]  /*48f0*/  ISETP.LT.AND P2, PT, R3, c[0x0][0x17c], !P0 ;  /* 0x00005f0003007a0c */ /* 0x000fe40004741270 */
[----:B------:R-:W-:Y:S01]  /*4900*/  LEA.HI.X.SX32 R7, R27, R0, 0x1, P6 ;  /* 0x000000001b077211 */ /* 0x000fe200030f0eff */
[----:B-1----:R1:W-:Y:S01]  /*4910*/  @P1 STG.E.U16 [R24.64], R8 ;  /* 0x0000000818001986 */ /* 0x0023e2000c101504 */
[----:B------:R-:W-:Y:S02]  /*4920*/  LEA R28, P6, R31, R2, 0x1 ;  /* 0x000000021f1c7211 */ /* 0x000fe400078c08ff */
[----:B------:R-:W-:-:S02]  /*4930*/  IADD3 R3, R5, 0x7, RZ ;  /* 0x0000000705037810 */ /* 0x000fc40007ffe0ff */
[C---:B------:R-:W-:Y:S02]  /*4940*/  LEA.HI.X.SX32 R29, R31.reuse, R0, 0x1, P6 ;  /* 0x000000001f1d7211 */ /* 0x040fe400030f0eff */
[----:B------:R-:W-:Y:S02]  /*4950*/  IADD3 R31, R31, c[0x0][0x198], RZ ;  /* 0x000066001f1f7a10 */ /* 0x000fe40007ffe0ff */
[----:B------:R-:W-:Y:S02]  /*4960*/  ISETP.LT.AND P1, PT, R3, c[0x0][0x17c], !P0 ;  /* 0x00005f0003007a0c */ /* 0x000fe40004721270 */
[C---:B------:R-:W-:Y:S02]  /*4970*/  LEA R30, P6, R31.reuse, R2, 0x1 ;  /* 0x000000021f1e7211 */ /* 0x040fe400078c08ff */
[----:B-1----:R-:W-:Y:S02]  /*4980*/  PRMT R25, R8, 0x7632, R25 ;  /* 0x0000763208197816 */ /* 0x002fe40000000019 */
[----:B------:R-:W-:-:S02]  /*4990*/  IADD3 R33, R31, c[0x0][0x198], RZ ;  /* 0x000066001f217a10 */ /* 0x000fc40007ffe0ff */
[----:B------:R-:W-:Y:S01]  /*49a0*/  IADD3 R3, R5, 0x8, RZ ;  /* 0x0000000805037810 */ /* 0x000fe20007ffe0ff */
[----:B------:R1:W-:Y:S01]  /*49b0*/  @P5 STG.E.U16 [R6.64], R25 ;  /* 0x0000001906005986 */ /* 0x0003e2000c101504 */
[----:B--2---:R-:W-:Y:S02]  /*49c0*/  PRMT R4, R12, 0x7632, R4 ;  /* 0x000076320c047816 */ /* 0x004fe40000000004 */
[----:B------:R-:W-:Y:S01]  /*49d0*/  LEA.HI.X.SX32 R31, R31, R0, 0x1, P6 ;  /* 0x000000001f1f7211 */ /* 0x000fe200030f0eff */
[----:B------:R-:W2:Y:S01]  /*49e0*/  LDS.128 R24, [R26+0x1000] ;  /* 0x001000001a187984 */ /* 0x000ea20000000c00 */
[----:B------:R-:W-:Y:S02]  /*49f0*/  ISETP.LT.AND P5, PT, R3, c[0x0][0x17c], !P0 ;  /* 0x00005f0003007a0c */ /* 0x000fe400047a1270 */
[----:B------:R-:W-:Y:S01]  /*4a00*/  IADD3 R35, R33, c[0x0][0x198], RZ ;  /* 0x0000660021237a10 */ /* 0x000fe20007ffe0ff */
[----:B------:R-:W-:Y:S01]  /*4a10*/  @P4 STG.E.U16 [R28.64], R12 ;  /* 0x0000000c1c004986 */ /* 0x000fe2000c101504 */
[----:B------:R-:W-:-:S02]  /*4a20*/  IADD3 R3, R5, 0x9, RZ ;  /* 0x0000000905037810 */ /* 0x000fc40007ffe0ff */
[----:B---3--:R-:W-:Y:S01]  /*4a30*/  PRMT R8, R16, 0x7632, R8 ;  /* 0x0000763210087816 */ /* 0x008fe20000000008 */
[----:B------:R-:W-:Y:S01]  /*4a40*/  @P3 STG.E.U16 [R30.64], R4 ;  /* 0x000000041e003986 */ /* 0x000fe2000c101504 */
[----:B-1----:R-:W-:Y:S02]  /*4a50*/  LEA R6, P6, R33, R2, 0x1 ;  /* 0x0000000221067211 */ /* 0x002fe400078c08ff */
[----:B------:R-:W-:Y:S01]  /*4a60*/  ISETP.LT.AND P4, PT, R3, c[0x0][0x17c], !P0 ;  /* 0x00005f0003007a0c */ /* 0x000fe20004781270 */
[----:B------:R-:W1:Y:S01]  /*4a70*/  LDS.128 R28, [R44+0x1000] ;  /* 0x001000002c1c7984 */ /* 0x000e620000000c00 */
[----:B------:R-:W-:Y:S02]  /*4a80*/  LEA.HI.X.SX32 R7, R33, R0, 0x1, P6 ;  /* 0x0000000021077211 */ /* 0x000fe400030f0eff */
[C---:B------:R-:W-:Y:S02]  /*4a90*/  LEA R40, P6, R35.reuse, R2, 0x1 ;  /* 0x0000000223287211 */ /* 0x040fe400078c08ff */
[----:B------:R-:W-:Y:S01]  /*4aa0*/  IADD3 R33, R35, c[0x0][0x198], RZ ;  /* 0x0000660023217a10 */ /* 0x000fe20007ffe0ff */
[----:B------:R3:W-:Y:S01]  /*4ab0*/  @P2 STG.E.U16 [R6.64], R16 ;  /* 0x0000001006002986 */ /* 0x0007e2000c101504 */
[----:B------:R-:W-:-:S02]  /*4ac0*/  IADD3 R3, R5, 0xa, RZ ;  /* 0x0000000a05037810 */ /* 0x000fc40007ffe0ff */
[----:B------:R-:W-:Y:S02]  /*4ad0*/  LEA.HI.X.SX32 R41, R35, R0, 0x1, P6 ;  /* 0x0000000023297211 */ /* 0x000fe400030f0eff */
[----:B------:R-:W-:Y:S02]  /*4ae0*/  LEA R42, P6, R33, R2, 0x1 ;  /* 0x00000002212a7211 */ /* 0x000fe400078c08ff */
[----:B------:R-:W-:Y:S01]  /*4af0*/  ISETP.LT.AND P3, PT, R3, c[0x0][0x17c], !P0 ;  /* 0x00005f0003007a0c */ /* 0x000fe20004761270 */
[----:B------:R4:W-:Y:S01]  /*4b00*/  @P1 STG.E.U16 [R40.64], R8 ;  /* 0x0000000828001986 */ /* 0x0009e2000c101504 */
[----:B------:R-:W-:Y:S02]  /*4b10*/  IADD3 R3, R5, 0xb, RZ ;  /* 0x0000000b05037810 */ /* 0x000fe40007ffe0ff */
[C---:B------:R-:W-:Y:S02]  /*4b20*/  LEA.HI.X.SX32 R43, R33.reuse, R0, 0x1, P6 ;  /* 0x00000000212b7211 */ /* 0x040fe400030f0eff */
[----:B---3--:R-:W-:-:S02]  /*4b30*/  IADD3 R7, R33, c[0x0][0x198], RZ ;  /* 0x0000660021077a10 */ /* 0x008fc40007ffe0ff */
[----:B------:R-:W3:Y:S01]  /*4b40*/  LDS.128 R32, [R32+0x1000] ;  /* 0x0010000020207984 */ /* 0x000ee20000000c00 */
[----:B------:R-:W-:Y:S02]  /*4b50*/  ISETP.LT.AND P2, PT, R3, c[0x0][0x17c], !P0 ;  /* 0x00005f0003007a0c */ /* 0x000fe40004741270 */
[----:B------:R-:W-:Y:S01]  /*4b60*/  IADD3 R3, R5, 0xc, RZ ;  /* 0x0000000c05037810 */ /* 0x000fe20007ffe0ff */
[----:B0-----:R0:W-:Y:S01]  /*4b70*/  @P5 STG.E.U16 [R42.64], R20 ;  /* 0x000000142a005986 */ /* 0x0011e2000c101504 */
[----:B------:R-:W-:Y:S02]  /*4b80*/  LEA R6, P6, R7, R2, 0x1 ;  /* 0x0000000207067211 */ /* 0x000fe400078c08ff */
[----:B------:R-:W-:Y:S02]  /*4b90*/  ISETP.LT.AND P1, PT, R3, c[0x0][0x17c], !P0 ;  /* 0x00005f0003007a0c */ /* 0x000fe40004721270 */
[----:B------:R-:W-:Y:S02]  /*4ba0*/  IADD3 R45, R7, c[0x0][0x198], RZ ;  /* 0x00006600072d7a10 */ /* 0x000fe40007ffe0ff */
[----:B------:R-:W-:-:S02]  /*4bb0*/  IADD3 R3, R5, 0xd, RZ ;  /* 0x0000000d05037810 */ /* 0x000fc40007ffe0ff */
[----:B------:R-:W-:Y:S02]  /*4bc0*/  LEA.HI.X.SX32 R7, R7, R0, 0x1, P6 ;  /* 0x0000000007077211 */ /* 0x000fe400030f0eff */
[----:B------:R-:W-:Y:S02]  /*4bd0*/  LEA R44, P6, R45, R2, 0x1 ;  /* 0x000000022d2c7211 */ /* 0x000fe400078c08ff */
[----:B------:R-:W-:Y:S02]  /*4be0*/  PRMT R4, R20, 0x7632, R4 ;  /* 0x0000763214047816 */ /* 0x000fe40000000004 */
[----:B------:R-:W-:Y:S02]  /*4bf0*/  ISETP.LT.AND P5, PT, R3, c[0x0][0x17c], !P0 ;  /* 0x00005f0003007a0c */ /* 0x000fe400047a1270 */
[----:B----4-:R-:W-:Y:S01]  /*4c00*/  IADD3 R41, R45, c[0x0][0x198], RZ ;  /* 0x000066002d297a10 */ /* 0x010fe20007ffe0ff */
[----:B------:R4:W-:Y:S01]  /*4c10*/  @P4 STG.E.U16 [R6.64], R4 ;  /* 0x0000000406004986 */ /* 0x0009e2000c101504 */
[----:B------:R-:W-:-:S02]  /*4c20*/  IADD3 R3, R5, 0xe, RZ ;  /* 0x0000000e05037810 */ /* 0x000fc40007ffe0ff */
[----:B------:R-:W-:Y:S02]  /*4c30*/  LEA.HI.X.SX32 R45, R45, R0, 0x1, P6 ;  /* 0x000000002d2d7211 */ /* 0x000fe400030f0eff */
[----:B------:R-:W-:Y:S02]  /*4c40*/  LEA R40, P6, R41, R2, 0x1 ;  /* 0x0000000229287211 */ /* 0x000fe400078c08ff */
[----:B------:R-:W-:Y:S01]  /*4c50*/  ISETP.LT.AND P4, PT, R3, c[0x0][0x17c], !P0 ;  /* 0x00005f0003007a0c */ /* 0x000fe20004781270 */
[----:B--2---:R2:W-:Y:S01]  /*4c60*/  @P3 STG.E.U16 [R44.64], R24 ;  /* 0x000000182c003986 */ /* 0x0045e2000c101504 */
[----:B0-----:R-:W-:Y:S02]  /*4c70*/  IADD3 R43, R41, c[0x0][0x198], RZ ;  /* 0x00006600292b7a10 */ /* 0x001fe40007ffe0ff */
[----:B------:R-:W-:Y:S02]  /*4c80*/  IADD3 R3, R5, 0xf, RZ ;  /* 0x0000000f05037810 */ /* 0x000fe40007ffe0ff */
[----:B------:R-:W-:-:S02]  /*4c90*/  LEA.HI.X.SX32 R41, R41, R0, 0x1, P6 ;  /* 0x0000000029297211 */ /* 0x000fc400030f0eff */
[----:B------:R-:W-:Y:S02]  /*4ca0*/  PRMT R20, R24, 0x7632, R20 ;  /* 0x0000763218147816 */ /* 0x000fe40000000014 */
[----:B------:R-:W-:Y:S02]  /*4cb0*/  LEA R42, P6, R43, R2, 0x1 ;  /* 0x000000022b2a7211 */ /* 0x000fe400078c08ff */
[----:B------:R-:W-:Y:S01]  /*4cc0*/  ISETP.LT.AND P3, PT, R3, c[0x0][0x17c], !P0 ;  /* 0x00005f0003007a0c */ /* 0x000fe20004761270 */
[----:B------:R0:W-:Y:S01]  /*4cd0*/  @P2 STG.E.U16 [R40.64], R20 ;  /* 0x0000001428002986 */ /* 0x0001e2000c101504 */
[----:B----4-:R-:W-:Y:S02]  /*4ce0*/  IADD3 R7, R43, c[0x0][0x198], RZ ;  /* 0x000066002b077a10 */ /* 0x010fe40007ffe0ff */
[----:B------:R-:W-:Y:S02]  /*4cf0*/  IADD3 R3, R5, 0x10, RZ ;  /* 0x0000001005037810 */ /* 0x000fe40007ffe0ff */
[----:B------:R-:W-:-:S02]  /*4d00*/  LEA.HI.X.SX32 R43, R43, R0, 0x1, P6 ;  /* 0x000000002b2b7211 */ /* 0x000fc400030f0eff */
[----:B------:R-:W-:Y:S02]  /*4d10*/  LEA R6, P6, R7, R2, 0x1 ;  /* 0x0000000207067211 */ /* 0x000fe400078c08ff */
[----:B------:R-:W-:Y:S01]  /*4d20*/  ISETP.LT.AND P2, PT, R3, c[0x0][0x17c], !P0 ;  /* 0x00005f0003007a0c */ /* 0x000fe20004741270 */
[----:B-1----:R1:W-:Y:S01]  /*4d30*/  @P1 STG.E.U16 [R42.64], R28 ;  /* 0x0000001c2a001986 */ /* 0x0023e2000c101504 */
[----:B--2---:R-:W-:Y:S02]  /*4d40*/  IADD3 R45, R7, c[0x0][0x198], RZ ;  /* 0x00006600072d7a10 */ /* 0x004fe40007ffe0ff */
[----:B------:R-:W-:Y:S02]  /*4d50*/  IADD3 R3, R5, 0x11, RZ ;  /* 0x0000001105037810 */ /* 0x000fe40007ffe0ff */
[----:B------:R-:W-:Y:S02]  /*4d60*/  LEA.HI.X.SX32 R7, R7, R0, 0x1, P6 ;  /* 0x0000000007077211 */ /* 0x000fe400030f0eff */
[----:B------:R-:W-:-:S02]  /*4d70*/  LEA R44, P6, R45, R2, 0x1 ;  /* 0x000000022d2c7211 */ /* 0x000fc400078c08ff */
[----:B------:R-:W-:Y:S02]  /*4d80*/  PRMT R4, R28, 0x7632, R4 ;  /* 0x000076321c047816 */ /* 0x000fe40000000004 */
[----:B------:R-:W-:Y:S02]  /*4d90*/  ISETP.LT.AND P1, PT, R3, c[0x0][0x17c], !P0 ;  /* 0x00005f0003007a0c */ /* 0x000fe40004721270 */
[----:B0-----:R-:W-:Y:S01]  /*4da0*/  IADD3 R41, R45, c[0x0][0x198], RZ ;  /* 0x000066002d297a10 */ /* 0x001fe20007ffe0ff */
[----:B------:R0:W-:Y:S01]  /*4db0*/  @P5 STG.E.U16 [R6.64], R4 ;  /* 0x0000000406005986 */ /* 0x0001e2000c101504 */
[----:B------:R-:W-:Y:S02]  /*4dc0*/  IADD3 R3, R5, 0x12, RZ ;  /* 0x0000001205037810 */ /* 0x000fe40007ffe0ff */
[----:B------:R-:W-:Y:S02]  /*4dd0*/  LEA.HI.X.SX32 R45, R45, R0, 0x1, P6 ;  /* 0x000000002d2d7211 */ /* 0x000fe400030f0eff */
[----:B------:R-:W-:-:S02]  /*4de0*/  LEA R40, P6, R41, R2, 0x1 ;  /* 0x0000000229287211 */ /* 0x000fc400078c08ff */
[----:B------:R-:W-:Y:S01]  /*4df0*/  ISETP.LT.AND P5, PT, R3, c[0x0][0x17c], !P0 ;  /* 0x00005f0003007a0c */ /* 0x000fe200047a1270 */
[----:B---3--:R2:W-:Y:S01]  /*4e00*/  @P4 STG.E.U16 [R44.64], R32 ;  /* 0x000000202c004986 */ /* 0x0085e2000c101504 */
[----:B-1----:R-:W-:Y:S02]  /*4e10*/  IADD3 R43, R41, c[0x0][0x198], RZ ;  /* 0x00006600292b7a10 */ /* 0x002fe40007ffe0ff */
[----:B------:R-:W-:Y:S02]  /*4e20*/  IADD3 R3, R5, 0x13, RZ ;  /* 0x0000001305037810 */ /* 0x000fe40007ffe0ff */
[----:B------:R-:W-:Y:S02]  /*4e30*/  LEA.HI.X.SX32 R41, R41, R0, 0x1, P6 ;  /* 0x0000000029297211 */ /* 0x000fe400030f0eff */
[----:B------:R-:W-:Y:S02]  /*4e40*/  PRMT R20, R32, 0x7632, R20 ;  /* 0x0000763220147816 */ /* 0x000fe40000000014 */
[----:B------:R-:W-:-:S02]  /*4e50*/  LEA R42, P6, R43, R2, 0x1 ;  /* 0x000000022b2a7211 */ /* 0x000fc400078c08ff */
[----:B------:R-:W-:Y:S01]  /*4e60*/  ISETP.LT.AND P4, PT, R3, c[0x0][0x17c], !P0 ;  /* 0x00005f0003007a0c */ /* 0x000fe20004781270 */
[----:B------:R1:W-:Y:S01]  /*4e70*/  @P3 STG.E.U16 [R40.64], R20 ;  /* 0x0000001428003986 */ /* 0x0003e2000c101504 */
[----:B0-----:R-:W-:Y:S02]  /*4e80*/  IADD3 R7, R43, c[0x0][0x198], RZ ;  /* 0x000066002b077a10 */ /* 0x001fe40007ffe0ff */
[----:B------:R-:W-:Y:S02]  /*4e90*/  IADD3 R3, R5, 0x14, RZ ;  /* 0x0000001405037810 */ /* 0x000fe40007ffe0ff */
[----:B------:R-:W-:Y:S02]  /*4ea0*/  LEA.HI.X.SX32 R43, R43, R0, 0x1, P6 ;  /* 0x000000002b2b7211 */ /* 0x000fe400030f0eff */
[----:B------:R-:W-:Y:S02]  /*4eb0*/  LEA R6, P6, R7, R2, 0x1 ;  /* 0x0000000207067211 */ /* 0x000fe400078c08ff */
[----:B------:R-:W-:Y:S01]  /*4ec0*/  ISETP.LT.AND P3, PT, R3, c[0x0][0x17c], !P0 ;  /* 0x00005f0003007a0c */ /* 0x000fe20004761270 */
[----:B------:R0:W-:Y:S01]  /*4ed0*/  @P2 STG.E.U16 [R42.64], R37 ;  /* 0x000000252a002986 */ /* 0x0001e2000c101504 */
[----:B--2---:R-:W-:-:S02]  /*4ee0*/  IADD3 R45, R7, c[0x0][0x198], RZ ;  /* 0x00006600072d7a10 */ /* 0x004fc40007ffe0ff */
[----:B------:R-:W-:Y:S02]  /*4ef0*/  IADD3 R3, R5, 0x15, RZ ;  /* 0x0000001505037810 */ /* 0x000fe40007ffe0ff */
[----:B------:R-:W-:Y:S02]  /*4f00*/  LEA.HI.X.SX32 R7, R7, R0, 0x1, P6 ;  /* 0x0000000007077211 */ /* 0x000fe400030f0eff */
[----:B------:R-:W-:Y:S02]  /*4f10*/  LEA R44, P6, R45, R2, 0x1 ;  /* 0x000000022d2c7211 */ /* 0x000fe400078c08ff */
[----:B------:R-:W-:Y:S02]  /*4f20*/  PRMT R4, R37, 0x7632, R4 ;  /* 0x0000763225047816 */ /* 0x000fe40000000004 */
[----:B------:R-:W-:Y:S02]  /*4f30*/  ISETP.LT.AND P2, PT, R3, c[0x0][0x17c], !P0 ;  /* 0x00005f0003007a0c */ /* 0x000fe40004741270 */
[----:B-1----:R-:W-:Y:S01]  /*4f40*/  IADD3 R41, R45, c[0x0][0x198], RZ ;  /* 0x000066002d297a10 */ /* 0x002fe20007ffe0ff */
[----:B------:R1:W-:Y:S01]  /*4f50*/  @P1 STG.E.U16 [R6.64], R4 ;  /* 0x0000000406001986 */ /* 0x0003e2000c101504 */
[----:B------:R-:W-:-:S02]  /*4f60*/  IADD3 R3, R5, 0x16, RZ ;  /* 0x0000001605037810 */ /* 0x000fc40007ffe0ff */
[----:B------:R-:W-:Y:S02]  /*4f70*/  LEA.HI.X.SX32 R45, R45, R0, 0x1, P6 ;  /* 0x000000002d2d7211 */ /* 0x000fe400030f0eff */
[----:B------:R-:W-:Y:S02]  /*4f80*/  LEA R40, P6, R41, R2, 0x1 ;  /* 0x0000000229287211 */ /* 0x000fe400078c08ff */
[----:B------:R-:W-:Y:S01]  /*4f90*/  ISETP.LT.AND P1, PT, R3, c[0x0][0x17c], !P0 ;  /* 0x00005f0003007a0c */ /* 0x000fe20004721270 */
[----:B------:R2:W-:Y:S01]  /*4fa0*/  @P5 STG.E.U16 [R44.64], R9 ;  /* 0x000000092c005986 */ /* 0x0005e2000c101504 */
[----:B0-----:R-:W-:Y:S02]  /*4fb0*/  IADD3 R37, R41, c[0x0][0x198], RZ ;  /* 0x0000660029257a10 */ /* 0x001fe40007ffe0ff */
[----:B------:R-:W-:Y:S02]  /*4fc0*/  IADD3 R3, R5, 0x17, RZ ;  /* 0x0000001705037810 */ /* 0x000fe40007ffe0ff */
[----:B------:R-:W-:-:S02]  /*4fd0*/  LEA.HI.X.SX32 R41, R41, R0, 0x1, P6 ;  /* 0x0000000029297211 */ /* 0x000fc400030f0eff */
[----:B------:R-:W-:Y:S02]  /*4fe0*/  PRMT R20, R9, 0x7632, R20 ;  /* 0x0000763209147816 */ /* 0x000fe40000000014 */
[----:B------:R-:W-:Y:S02]  /*4ff0*/  LEA R36, P6, R37, R2, 0x1 ;  /* 0x0000000225247211 */ /* 0x000fe400078c08ff */
[----:B------:R-:W-:Y:S01]  /*5000*/  ISETP.LT.AND P5, PT, R3, c[0x0][0x17c], !P0 ;  /* 0x00005f0003007a0c */ /* 0x000fe200047a1270 */
[----:B------:R0:W-:Y:S01]  /*5010*/  @P4 STG.E.U16 [R40.64], R20 ;  /* 0x0000001428004986 */ /* 0x0001e2000c101504 */
[----:B-1----:R-:W-:Y:S02]  /*5020*/  IADD3 R7, R37, c[0x0][0x198], RZ ;  /* 0x0000660025077a10 */ /* 0x002fe40007ffe0ff */
[----:B------:R-:W-:Y:S02]  /*5030*/  IADD3 R3, R5, 0x18, RZ ;  /* 0x0000001805037810 */ /* 0x000fe40007ffe0ff */
[----:B------:R-:W-:-:S02]  /*5040*/  LEA.HI.X.SX32 R37, R37, R0, 0x1, P6 ;  /* 0x0000000025257211 */ /* 0x000fc400030f0eff */
[----:B------:R-:W-:Y:S02]  /*5050*/  LEA R6, P6, R7, R2, 0x1 ;  /* 0x0000000207067211 */ /* 0x000fe400078c08ff */
[----:B------:R-:W-:Y:S01]  /*5060*/  ISETP.LT.AND P4, PT, R3, c[0x0][0x17c], !P0 ;  /* 0x00005f0003007a0c */ /* 0x000fe20004781270 */
[----:B------:R1:W-:Y:S01]  /*5070*/  @P3 STG.E.U16 [R36.64], R13 ;  /* 0x0000000d24003986 */ /* 0x0003e2000c101504 */
        /* <DEDUP_REMOVED lines=12> */
[----:B------:R2:W-:Y:S01]  /*5140*/  @P1 STG.E.U16 [R8.64], R17 ;  /* 0x0000001108001986 */ /* 0x0005e2000c101504 */
[----:B-1----:R-:W-:Y:S02]  /*5150*/  IADD3 R13, R41, c[0x0][0x198], RZ ;  /* 0x00006600290d7a10 */ /* 0x002fe40007ffe0ff */
[----:B------:R-:W-:Y:S02]  /*5160*/  IADD3 R3, R5, 0x1b, RZ ;  /* 0x0000001b05037810 */ /* 0x000fe40007ffe0ff */
[----:B------:R-:W-:Y:S02]  /*5170*/  LEA.HI.X.SX32 R41, R41, R0, 0x1, P6 ;  /* 0x0000000029297211 */ /* 0x000fe400030f0eff */
[----:B------:R-:W-:Y:S02]  /*5180*/  PRMT R20, R17, 0x7632, R20 ;  /* 0x0000763211147816 */ /* 0x000fe40000000014 */
[----:B------:R-:W-:-:S02]  /*5190*/  LEA R12, P6, R13, R2, 0x1 ;  /* 0x000000020d0c7211 */ /* 0x000fc400078c08ff */
[----:B------:R-:W-:Y:S01]  /*51a0*/  ISETP.LT.AND P1, PT, R3, c[0x0][0x17c], !P0 ;  /* 0x00005f0003007a0c */ /* 0x000fe20004721270 */
[----:B------:R-:W-:Y:S01]  /*51b0*/  @P5 STG.E.U16 [R40.64], R20 ;  /* 0x0000001428005986 */ /* 0x000fe2000c101504 */
        /* <DEDUP_REMOVED lines=12> */
[----:B------:R-:W-:Y:S01]  /*5280*/  IADD3 R17, R9, c[0x0][0x198], RZ ;  /* 0x0000660009117a10 */ /* 0x000fe20007ffe0ff */
        /* <DEDUP_REMOVED lines=152> */
[----:B------:R-:W-:Y:S02]  /*5c10*/  PRMT R4, R39, 0x7632, R4 ;  /* 0x0000763227047816 */ /* 0x000fe40000000004 */
[----:B------:R-:W-:Y:S02]  /*5c20*/  LEA R8, P6, R9, R2, 0x1 ;  /* 0x0000000209087211 */ /* 0x000fe400078c08ff */
[----:B------:R-:W-:Y:S01]  /*5c30*/  ISETP.LT.AND P5, PT, R3, c[0x0][0x17c], !P0 ;  /* 0x00005f0003007a0c */ /* 0x000fe200047a1270 */
[----:B------:R2:W-:Y:S01]  /*5c40*/  @P4 STG.E.U16 [R6.64], R4 ;  /* 0x0000000406004986 */ /* 0x0005e2000c101504 */
[----:B-1----:R-:W-:-:S02]  /*5c50*/  IADD3 R17, R9, c[0x0][0x198], RZ ;  /* 0x0000660009117a10 */ /* 0x002fc40007ffe0ff */
[----:B------:R-:W-:Y:S02]  /*5c60*/  IADD3 R3, R5, 0x36, RZ ;  /* 0x0000003605037810 */ /* 0x000fe40007ffe0ff */
[----:B------:R-:W-:Y:S02]  /*5c70*/  LEA.HI.X.SX32 R9, R9, R0, 0x1, P6 ;  /* 0x0000000009097211 */ /* 0x000fe400030f0eff */
[----:B------:R-:W-:Y:S02]  /*5c80*/  LEA R16, P6, R17, R2, 0x1 ;  /* 0x0000000211107211 */ /* 0x000fe400078c08ff */
[----:B------:R-:W-:Y:S01]  /*5c90*/  ISETP.LT.AND P4, PT, R3, c[0x0][0x17c], !P0 ;  /* 0x00005f0003007a0c */ /* 0x000fe20004781270 */
[----:B------:R1:W-:Y:S01]  /*5ca0*/  @P3 STG.E.U16 [R8.64], R11 ;  /* 0x0000000b08003986 */ /* 0x0003e2000c101504 */
[----:B------:R-:W-:Y:S02]  /*5cb0*/  IADD3 R3, R5, 0x37, RZ ;  /* 0x0000003705037810 */ /* 0x000fe40007ffe0ff */
[----:B0-----:R-:W-:-:S02]  /*5cc0*/  IADD3 R13, R17, c[0x0][0x198], RZ ;  /* 0x00006600110d7a10 */ /* 0x001fc40007ffe0ff */
[----:B--2---:R-:W-:Y:S02]  /*5cd0*/  PRMT R7, R11, 0x7632, R7 ;  /* 0x000076320b077816 */ /* 0x004fe40000000007 */
[----:B------:R-:W-:Y:S02]  /*5ce0*/  LEA.HI.X.SX32 R17, R17, R0, 0x1, P6 ;  /* 0x0000000011117211 */ /* 0x000fe400030f0eff */
[----:B------:R-:W-:Y:S02]  /*5cf0*/  ISETP.LT.AND P3, PT, R3, c[0x0][0x17c], !P0 ;  /* 0x00005f0003007a0c */ /* 0x000fe40004761270 */
[----:B------:R-:W-:Y:S01]  /*5d00*/  LEA R6, P6, R13, R2, 0x1 ;  /* 0x000000020d067211 */ /* 0x000fe200078c08ff */
[----:B------:R0:W-:Y:S01]  /*5d10*/  @P2 STG.E.U16 [R16.64], R7 ;  /* 0x0000000710002986 */ /* 0x0001e2000c101504 */
[----:B------:R-:W-:Y:S02]  /*5d20*/  IADD3 R3, R5, 0x38, RZ ;  /* 0x0000003805037810 */ /* 0x000fe40007ffe0ff */
[----:B------:R-:W-:-:S02]  /*5d30*/  IADD3 R21, R13, c[0x0][0x198], RZ ;  /* 0x000066000d157a10 */ /* 0x000fc40007ffe0ff */
[----:B------:R-:W-:Y:S02]  /*5d40*/  ISETP.LT.AND P2, PT, R3, c[0x0][0x17c], !P0 ;  /* 0x00005f0003007a0c */ /* 0x000fe40004741270 */
[----:B------:R-:W-:Y:S02]  /*5d50*/  IADD3 R3, R5, 0x39, RZ ;  /* 0x0000003905037810 */ /* 0x000fe40007ffe0ff */
[----:B-1----:R-:W-:Y:S02]  /*5d60*/  IADD3 R9, R21, c[0x0][0x198], RZ ;  /* 0x0000660015097a10 */ /* 0x002fe40007ffe0ff */
[----:B------:R-:W-:Y:S02]  /*5d70*/  PRMT R4, R15, 0x7632, R4 ;  /* 0x000076320f047816 */ /* 0x000fe40000000004 */
[----:B0-----:R-:W-:Y:S02]  /*5d80*/  LEA.HI.X.SX32 R7, R13, R0, 0x1, P6 ;  /* 0x000000000d077211 */ /* 0x001fe400030f0eff */
[----:B------:R-:W-:-:S02]  /*5d90*/  LEA R12, P6, R21, R2, 0x1 ;  /* 0x00000002150c7211 */ /* 0x000fc400078c08ff */
[----:B------:R-:W-:Y:S01]  /*5da0*/  IADD3 R11, R9, c[0x0][0x198], RZ ;  /* 0x00006600090b7a10 */ /* 0x000fe20007ffe0ff */
[----:B------:R0:W-:Y:S01]  /*5db0*/  @P1 STG.E.U16 [R6.64], R15 ;  /* 0x0000000f06001986 */ /* 0x0001e2000c101504 */
[----:B------:R-:W-:Y:S02]  /*5dc0*/  LEA.HI.X.SX32 R13, R21, R0, 0x1, P6 ;  /* 0x00000000150d7211 */ /* 0x000fe400030f0eff */
[----:B------:R-:W-:Y:S02]  /*5dd0*/  ISETP.LT.AND P1, PT, R3, c[0x0][0x17c], !P0 ;  /* 0x00005f0003007a0c */ /* 0x000fe40004721270 */
[----:B------:R-:W-:Y:S01]  /*5de0*/  LEA R8, P6, R9, R2, 0x1 ;  /* 0x0000000209087211 */ /* 0x000fe200078c08ff */
[----:B------:R1:W-:Y:S01]  /*5df0*/  @P5 STG.E.U16 [R12.64], R4 ;  /* 0x000000040c005986 */ /* 0x0003e2000c101504 */
[----:B------:R-:W-:Y:S02]  /*5e00*/  IADD3 R3, R5, 0x3a, RZ ;  /* 0x0000003a05037810 */ /* 0x000fe40007ffe0ff */
[----:B------:R-:W-:-:S02]  /*5e10*/  LEA.HI.X.SX32 R9, R9, R0, 0x1, P6 ;  /* 0x0000000009097211 */ /* 0x000fc400030f0eff */
[----:B------:R-:W-:Y:S02]  /*5e20*/  ISETP.LT.AND P5, PT, R3, c[0x0][0x17c], !P0 ;  /* 0x00005f0003007a0c */ /* 0x000fe400047a1270 */
[C---:B------:R-:W-:Y:S01]  /*5e30*/  LEA R10, P6, R11.reuse, R2, 0x1 ;  /* 0x000000020b0a7211 */ /* 0x040fe200078c08ff */
[----:B------:R2:W-:Y:S01]  /*5e40*/  @P4 STG.E.U16 [R8.64], R19 ;  /* 0x0000001308004986 */ /* 0x0005e2000c101504 */
[----:B0-----:R-:W-:Y:S02]  /*5e50*/  IADD3 R7, R11, c[0x0][0x198], RZ ;  /* 0x000066000b077a10 */ /* 0x001fe40007ffe0ff */
[----:B------:R-:W-:Y:S02]  /*5e60*/  IADD3 R3, R5, 0x3b, RZ ;  /* 0x0000003b05037810 */ /* 0x000fe40007ffe0ff */
[----:B------:R-:W-:Y:S02]  /*5e70*/  PRMT R14, R19, 0x7632, R14 ;  /* 0x00007632130e7816 */ /* 0x000fe4000000000e */
[----:B------:R-:W-:-:S02]  /*5e80*/  LEA.HI.X.SX32 R11, R11, R0, 0x1, P6 ;  /* 0x000000000b0b7211 */ /* 0x000fc400030f0eff */
[----:B-1----:R-:W-:Y:S02]  /*5e90*/  IADD3 R13, R7, c[0x0][0x198], RZ ;  /* 0x00006600070d7a10 */ /* 0x002fe40007ffe0ff */
[----:B------:R-:W-:Y:S01]  /*5ea0*/  ISETP.LT.AND P4, PT, R3, c[0x0][0x17c], !P0 ;  /* 0x00005f0003007a0c */ /* 0x000fe20004781270 */
[----:B------:R0:W-:Y:S01]  /*5eb0*/  @P3 STG.E.U16 [R10.64], R14 ;  /* 0x0000000e0a003986 */ /* 0x0001e2000c101504 */
[----:B------:R-:W-:Y:S02]  /*5ec0*/  LEA R6, P6, R7, R2, 0x1 ;  /* 0x0000000207067211 */ /* 0x000fe400078c08ff */
[----:B------:R-:W-:Y:S02]  /*5ed0*/  IADD3 R3, R5, 0x3c, RZ ;  /* 0x0000003c05037810 */ /* 0x000fe40007ffe0ff */
[----:B------:R-:W-:Y:S02]  /*5ee0*/  IADD3 R15, R13, c[0x0][0x198], RZ ;  /* 0x000066000d0f7a10 */ /* 0x000fe40007ffe0ff */
[----:B------:R-:W-:-:S02]  /*5ef0*/  LEA.HI.X.SX32 R7, R7, R0, 0x1, P6 ;  /* 0x0000000007077211 */ /* 0x000fc400030f0eff */
[----:B------:R-:W-:Y:S02]  /*5f00*/  ISETP.LT.AND P3, PT, R3, c[0x0][0x17c], !P0 ;  /* 0x00005f0003007a0c */ /* 0x000fe40004761270 */
[----:B------:R-:W-:Y:S01]  /*5f10*/  IADD3 R3, R5, 0x3d, RZ ;  /* 0x0000003d05037810 */ /* 0x000fe20007ffe0ff */
[----:B------:R1:W-:Y:S01]  /*5f20*/  @P2 STG.E.U16 [R6.64], R23 ;  /* 0x0000001706002986 */ /* 0x0003e2000c101504 */
[----:B------:R-:W-:Y:S02]  /*5f30*/  LEA R12, P6, R13, R2, 0x1 ;  /* 0x000000020d0c7211 */ /* 0x000fe400078c08ff */
[----:B------:R-:W-:Y:S02]  /*5f40*/  IADD3 R17, R15, c[0x0][0x198], RZ ;  /* 0x000066000f117a10 */ /* 0x000fe40007ffe0ff */
[----:B------:R-:W-:Y:S02]  /*5f50*/  ISETP.LT.AND P2, PT, R3, c[0x0][0x17c], !P0 ;  /* 0x00005f0003007a0c */ /* 0x000fe40004741270 */
[----:B--2---:R-:W-:-:S02]  /*5f60*/  PRMT R9, R23, 0x7632, R9 ;  /* 0x0000763217097816 */ /* 0x004fc40000000009 */
[----:B------:R-:W-:Y:S02]  /*5f70*/  LEA.HI.X.SX32 R13, R13, R0, 0x1, P6 ;  /* 0x000000000d0d7211 */ /* 0x000fe400030f0eff */
[----:B------:R-:W-:Y:S02]  /*5f80*/  IADD3 R3, R17, c[0x0][0x198], RZ ;  /* 0x0000660011037a10 */ /* 0x000fe40007ffe0ff */
[-C--:B------:R-:W-:Y:S01]  /*5f90*/  LEA R8, P6, R15, R2.reuse, 0x1 ;  /* 0x000000020f087211 */ /* 0x080fe200078c08ff */
[----:B------:R2:W-:Y:S01]  /*5fa0*/  @P1 STG.E.U16 [R12.64], R9 ;  /* 0x000000090c001986 */ /* 0x0005e2000c101504 */
[----:B------:R-:W-:Y:S02]  /*5fb0*/  IADD3 R19, R3, c[0x0][0x198], RZ ;  /* 0x0000660003137a10 */ /* 0x000fe40007ffe0ff */
[----:B0-----:R-:W-:Y:S02]  /*5fc0*/  LEA R10, P1, R17, R2, 0x1 ;  /* 0x00000002110a7211 */ /* 0x001fe400078208ff */
[----:B------:R-:W-:-:S02]  /*5fd0*/  IADD3 R21, R19, c[0x0][0x198], RZ ;  /* 0x0000660013157a10 */ /* 0x000fc40007ffe0ff */
[----:B------:R-:W-:Y:S02]  /*5fe0*/  LEA.HI.X.SX32 R11, R17, R0, 0x1, P1 ;  /* 0x00000000110b7211 */ /* 0x000fe400008f0eff */
[----:B-1----:R-:W-:Y:S02]  /*5ff0*/  LEA R6, P1, R21, R2, 0x1 ;  /* 0x0000000215067211 */ /* 0x002fe400078208ff */
[----:B------:R-:W-:Y:S02]  /*6000*/  IADD3 R16, R5, 0x3e, RZ ;  /* 0x0000003e05107810 */ /* 0x000fe40007ffe0ff */
[----:B--2---:R-:W-:Y:S02]  /*6010*/  LEA.HI.X.SX32 R9, R15, R0, 0x1, P6 ;  /* 0x000000000f097211 */ /* 0x004fe400030f0eff */
[----:B------:R-:W-:Y:S02]  /*6020*/  LEA R14, P6, R3, R2, 0x1 ;  /* 0x00000002030e7211 */ /* 0x000fe400078c08ff */
[----:B------:R-:W-:Y:S01]  /*6030*/  IADD3 R17, R21, c[0x0][0x198], RZ ;  /* 0x0000660015117a10 */ /* 0x000fe20007ffe0ff */
[----:B------:R0:W-:Y:S01]  /*6040*/  @P5 STG.E.U16 [R8.64], R27 ;  /* 0x0000001b08005986 */ /* 0x0001e2000c101504 */
[----:B------:R-:W-:-:S02]  /*6050*/  LEA.HI.X.SX32 R15, R3, R0, 0x1, P6 ;  /* 0x00000000030f7211 */ /* 0x000fc400030f0eff */
[----:B------:R-:W-:Y:S02]  /*6060*/  LEA R4, P6, R19, R2, 0x1 ;  /* 0x0000000213047211 */ /* 0x000fe400078c08ff */
[----:B------:R-:W-:Y:S02]  /*6070*/  IADD3 R3, R5, 0x3f, RZ ;  /* 0x0000003f05037810 */ /* 0x000fe40007ffe0ff */
[-C--:B------:R-:W-:Y:S02]  /*6080*/  LEA.HI.X.SX32 R5, R19, R0.reuse, 0x1, P6 ;  /* 0x0000000013057211 */ /* 0x080fe400030f0eff */
[----:B------:R-:W-:Y:S02]  /*6090*/  LEA.HI.X.SX32 R7, R21, R0, 0x1, P1 ;  /* 0x0000000015077211 */ /* 0x000fe400008f0eff */
[----:B------:R-:W-:Y:S02]  /*60a0*/  LEA R2, P6, R17, R2, 0x1 ;  /* 0x0000000211027211 */ /* 0x000fe400078c08ff */
[----:B------:R-:W-:-:S02]  /*60b0*/  ISETP.LT.AND P1, PT, R16, c[0x0][0x17c], !P0 ;  /* 0x00005f0010007a0c */ /* 0x000fc40004721270 */
[----:B------:R-:W-:Y:S02]  /*60c0*/  ISETP.LT.AND P0, PT, R3, c[0x0][0x17c], !P0 ;  /* 0x00005f0003007a0c */ /* 0x000fe40004701270 */
[----:B------:R-:W-:Y:S02]  /*60d0*/  LEA.HI.X.SX32 R3, R17, R0, 0x1, P6 ;  /* 0x0000000011037211 */ /* 0x000fe400030f0eff */
[----:B------:R-:W-:Y:S02]  /*60e0*/  PRMT R0, R27, 0x7632, R0 ;  /* 0x000076321b007816 */ /* 0x000fe40000000000 */
[----:B0-----:R-:W-:-:S03]  /*60f0*/  PRMT R9, R31, 0x7632, R9 ;  /* 0x000076321f097816 */ /* 0x001fc60000000009 */
[----:B------:R0:W-:Y:S04]  /*6100*/  @P4 STG.E.U16 [R10.64], R0 ;  /* 0x000000000a004986 */ /* 0x0001e8000c101504 */
[----:B------:R0:W-:Y:S04]  /*6110*/  @P3 STG.E.U16 [R14.64], R31 ;  /* 0x0000001f0e003986 */ /* 0x0001e8000c101504 */
[----:B------:R0:W-:Y:S04]  /*6120*/  @P2 STG.E.U16 [R4.64], R9 ;  /* 0x0000000904002986 */ /* 0x0001e8000c101504 */
[----:B------:R0:W-:Y:S01]  /*6130*/  @P1 STG.E.U16 [R6.64], R35 ;  /* 0x0000002306001986 */ /* 0x0001e2000c101504 */
[----:B------:R-:W-:Y:S05]  /*6140*/  @!P0 EXIT ;  /* 0x000000000000894d */ /* 0x000fea0003800000 */
[----:B0-----:R-:W-:-:S05]  /*6150*/  PRMT R35, R35, 0x7632, R35 ;  /* 0x0000763223237816 */ /* 0x001fca0000000023 */
[----:B------:R-:W-:Y:S01]  /*6160*/  STG.E.U16 [R2.64], R35 ;  /* 0x0000002302007986 */ /* 0x000fe2000c101504 */
[----:B------:R-:W-:Y:S05]  /*6170*/  EXIT ;  /* 0x000000000000794d */ /* 0x000fea0003800000 */
.L_x_4:
[----:B------:R-:W-:-:S00]  /*6180*/  BRA `(.L_x_4) ;  /* 0xfffffff000007947 */ /* 0x000fc0000383ffff */
[----:B------:R-:W-:-:S00]  /*6190*/  NOP ;  /* 0x0000000000007918 */ /* 0x000fc00000000000 */
        /* <DEDUP_REMOVED lines=14> */
.L_x_5:


//--------------------- .nv.shared.matmul_kernel  --------------------------
	.section	.nv.shared.matmul_kernel,"aw",@nobits
	.sectionflags	@""
	.align	16
